// auto-generated by cutlass_sweep.gemm — config: {"arch": "sm_90", "cluster_m": 2, "cluster_n": 1, "dtype": "bf16", "dtype_b": "bf16", "layout": "nt", "stages": 0, "tile_k": 128, "tile_m": 128, "tile_n": 112}
#include "cutlass/cutlass.h"
#include "cutlass/gemm/collective/collective_builder.hpp"
#include "cutlass/gemm/device/gemm_universal_adapter.h"
#include "cutlass/gemm/kernel/gemm_universal.hpp"
#include "cutlass/epilogue/collective/collective_builder.hpp"

using ElemA = cutlass::bfloat16_t;
using ElemB = cutlass::bfloat16_t;
using ElemCD = cutlass::bfloat16_t;
using Acc  = float;
using TileShape    = cute::Shape<cute::_128, cute::_112, cute::_128>;
using ClusterShape = cute::Shape<cute::_2, cute::_1, cute::_1>;

using CollectiveEpilogue = typename cutlass::epilogue::collective::CollectiveBuilder<
    cutlass::arch::Sm90, cutlass::arch::OpClassTensorOp,
    TileShape, ClusterShape,
    cutlass::epilogue::collective::EpilogueTileAuto,
    Acc, Acc,
    ElemCD, cutlass::layout::RowMajor, 128 / cutlass::sizeof_bits<ElemCD>::value,
    ElemCD, cutlass::layout::RowMajor, 128 / cutlass::sizeof_bits<ElemCD>::value,
    cutlass::epilogue::collective::EpilogueScheduleAuto
  >::CollectiveOp;

using CollectiveMainloop = typename cutlass::gemm::collective::CollectiveBuilder<
    cutlass::arch::Sm90, cutlass::arch::OpClassTensorOp,
    ElemA, cutlass::layout::RowMajor, 128 / cutlass::sizeof_bits<ElemA>::value,
    ElemB, cutlass::layout::ColumnMajor, 128 / cutlass::sizeof_bits<ElemB>::value,
    Acc,
    TileShape, ClusterShape,
    cutlass::gemm::collective::StageCountAutoCarveout<static_cast<int>(sizeof(typename CollectiveEpilogue::SharedStorage))>,
    cutlass::gemm::collective::KernelScheduleAuto
  >::CollectiveOp;

using GemmKernel = cutlass::gemm::kernel::GemmUniversal<
    cute::Shape<int,int,int,int>,
    CollectiveMainloop,
    CollectiveEpilogue
>;
using Gemm = cutlass::gemm::device::GemmUniversalAdapter<GemmKernel>;

// Force the device kernel symbol into the cubin without needing a host main.
auto* _anchor = &cutlass::device_kernel<GemmKernel>;


// ===== COMPILED SASS (sm_90a) =====

	.target	sm_90a

	.elftype	@"ET_EXEC"


//--------------------- .note.nv.tkinfo           --------------------------
	.section	.note.nv.tkinfo,"",@"SHT_NOTE"
	.sectionflags	@"SHF_NOTE_NV_TKINFO"
	.tkinfo
        /*0018*/ 	.word	0x00000002
        /*0030*/ 	.string	""
        /*0030*/ 	.string	"ptxas"
        /*0030*/ 	.string	"Cuda compilation tools, release 13.0, V13.0.88"
        /*0030*/ 	.string	"Build cuda_13.0.r13.0/compiler.36424714_0"
        /*0030*/ 	.string	"-arch sm_90a -m 64 "



//--------------------- .note.nv.cuinfo           --------------------------
	.section	.note.nv.cuinfo,"",@"SHT_NOTE"
	.sectionflags	@"SHF_NOTE_NV_CUINFO"
        /*0018*/ 	.short	0x0002
        /*001a*/ 	.short	0x005a
        /*001c*/ 	.short	0x0082
	.zero		2


//--------------------- .nv.info                  --------------------------
	.section	.nv.info,"",@"SHT_CUDA_INFO"
	.align	4


	//----- nvinfo : EIATTR_REGCOUNT
	.align		4
        /*0000*/ 	.byte	0x04, 0x2f
        /*0002*/ 	.short	(.L_15 - .L_14)
	.align		4
.L_14:
        /*0004*/ 	.word	index@(_ZN7cutlass13device_kernelINS_4gemm6kernel13GemmUniversalIN4cute5tupleIJiiiiEEENS1_10collective13CollectiveMmaINS1_34MainloopSm90TmaGmmaWarpSpecializedILi3ENS5_IJNS4_1CILi2EEENSA_ILi1EEESC_EEENS1_35KernelTmaWarpSpecializedCooperativeEEENS5_IJNSA_ILi128EEENSA_ILi112EEESG_EEENS_10bfloat16_tENS5_IJlSC_lEEESJ_SK_NS4_8TiledMMAINS4_8MMA_AtomIJNS4_4SM904GMMA27MMA_64x16x16_F32BF16BF16_SSILNSO_5MajorE0ELSQ_0ELNSO_7ScaleInE1ELSR_1EEEEEENS4_6LayoutISD_NS5_IJSC_NSA_ILi0EEESV_EEEEENS5_IJNS4_10UnderscoreESY_SY_EEEEENS4_13SM90_TMA_LOADENS4_14ComposedLayoutINS4_7SwizzleILi3ELi4ELi3EEENS4_18smem_ptr_flag_bitsILi16EEENSU_INS5_IJNSA_ILi8EEENSA_ILi64EEEEEENS5_IJS18_SC_EEEEEEEvNS4_8identityENS4_23SM90_TMA_LOAD_MULTICASTES1C_vS1D_EENS_8epilogue10collective6detail29Sm90TmaWarpSpecializedAdapterINS1H_15DefaultEpilogueISJ_SK_SK_NS1G_6thread17LinearCombinationISJ_Li1EffLNS1L_9ScaleType4KindE0ELNS_15FloatRoundStyleE2ESJ_EENS1_15EpilogueDefaultEEEEEvvEEEEvNT_6ParamsE)
        /*0008*/ 	.word	0x000000a8


	//----- nvinfo : EIATTR_FRAME_SIZE
	.align		4
.L_15:
        /*000c*/ 	.byte	0x04, 0x11
        /*000e*/ 	.short	(.L_17 - .L_16)
	.align		4
.L_16:
        /*0010*/ 	.word	index@(_ZN7cutlass13device_kernelINS_4gemm6kernel13GemmUniversalIN4cute5tupleIJiiiiEEENS1_10collective13CollectiveMmaINS1_34MainloopSm90TmaGmmaWarpSpecializedILi3ENS5_IJNS4_1CILi2EEENSA_ILi1EEESC_EEENS1_35KernelTmaWarpSpecializedCooperativeEEENS5_IJNSA_ILi128EEENSA_ILi112EEESG_EEENS_10bfloat16_tENS5_IJlSC_lEEESJ_SK_NS4_8TiledMMAINS4_8MMA_AtomIJNS4_4SM904GMMA27MMA_64x16x16_F32BF16BF16_SSILNSO_5MajorE0ELSQ_0ELNSO_7ScaleInE1ELSR_1EEEEEENS4_6LayoutISD_NS5_IJSC_NSA_ILi0EEESV_EEEEENS5_IJNS4_10UnderscoreESY_SY_EEEEENS4_13SM90_TMA_LOADENS4_14ComposedLayoutINS4_7SwizzleILi3ELi4ELi3EEENS4_18smem_ptr_flag_bitsILi16EEENSU_INS5_IJNSA_ILi8EEENSA_ILi64EEEEEENS5_IJS18_SC_EEEEEEEvNS4_8identityENS4_23SM90_TMA_LOAD_MULTICASTES1C_vS1D_EENS_8epilogue10collective6detail29Sm90TmaWarpSpecializedAdapterINS1H_15DefaultEpilogueISJ_SK_SK_NS1G_6thread17LinearCombinationISJ_Li1EffLNS1L_9ScaleType4KindE0ELNS_15FloatRoundStyleE2ESJ_EENS1_15EpilogueDefaultEEEEEvvEEEEvNT_6ParamsE)
        /*0014*/ 	.word	0x00000000


	//----- nvinfo : EIATTR_MIN_STACK_SIZE
	.align		4
.L_17:
        /*0018*/ 	.byte	0x04, 0x12
        /*001a*/ 	.short	(.L_19 - .L_18)
	.align		4
.L_18:
        /*001c*/ 	.word	index@(_ZN7cutlass13device_kernelINS_4gemm6kernel13GemmUniversalIN4cute5tupleIJiiiiEEENS1_10collective13CollectiveMmaINS1_34MainloopSm90TmaGmmaWarpSpecializedILi3ENS5_IJNS4_1CILi2EEENSA_ILi1EEESC_EEENS1_35KernelTmaWarpSpecializedCooperativeEEENS5_IJNSA_ILi128EEENSA_ILi112EEESG_EEENS_10bfloat16_tENS5_IJlSC_lEEESJ_SK_NS4_8TiledMMAINS4_8MMA_AtomIJNS4_4SM904GMMA27MMA_64x16x16_F32BF16BF16_SSILNSO_5MajorE0ELSQ_0ELNSO_7ScaleInE1ELSR_1EEEEEENS4_6LayoutISD_NS5_IJSC_NSA_ILi0EEESV_EEEEENS5_IJNS4_10UnderscoreESY_SY_EEEEENS4_13SM90_TMA_LOADENS4_14ComposedLayoutINS4_7SwizzleILi3ELi4ELi3EEENS4_18smem_ptr_flag_bitsILi16EEENSU_INS5_IJNSA_ILi8EEENSA_ILi64EEEEEENS5_IJS18_SC_EEEEEEEvNS4_8identityENS4_23SM90_TMA_LOAD_MULTICASTES1C_vS1D_EENS_8epilogue10collective6detail29Sm90TmaWarpSpecializedAdapterINS1H_15DefaultEpilogueISJ_SK_SK_NS1G_6thread17LinearCombinationISJ_Li1EffLNS1L_9ScaleType4KindE0ELNS_15FloatRoundStyleE2ESJ_EENS1_15EpilogueDefaultEEEEEvvEEEEvNT_6ParamsE)
        /*0020*/ 	.word	0x00000000
.L_19:


//--------------------- .nv.compat                --------------------------
	.section	.nv.compat,"",@"SHT_CUDA_COMPAT_INFO"
	.align	4
        /*0000*/ 	.byte	0x02, 0x09, 0x01, 0x00, 0x02, 0x02, 0x04, 0x00, 0x02, 0x05, 0x05, 0x00, 0x03, 0x07, 0x01, 0x01
        /*0010*/ 	.byte	0x02, 0x03, 0x01, 0x00, 0x02, 0x06, 0x01, 0x00, 0x04, 0x0b, 0x08, 0x00, 0x00, 0x00, 0x00, 0x00
        /*0020*/ 	.byte	0x00, 0x00, 0x00, 0x00


//--------------------- .nv.info._ZN7cutlass13device_kernelINS_4gemm6kernel13GemmUniversalIN4cute5tupleIJiiiiEEENS1_10collective13CollectiveMmaINS1_34MainloopSm90TmaGmmaWarpSpecializedILi3ENS5_IJNS4_1CILi2EEENSA_ILi1EEESC_EEENS1_35KernelTmaWarpSpecializedCooperativeEEENS5_IJNSA_ILi128EEENSA_ILi112EEESG_EEENS_10bfloat16_tENS5_IJlSC_lEEESJ_SK_NS4_8TiledMMAINS4_8MMA_AtomIJNS4_4SM904GMMA27MMA_64x16x16_F32BF16BF16_SSILNSO_5MajorE0ELSQ_0ELNSO_7ScaleInE1ELSR_1EEEEEENS4_6LayoutISD_NS5_IJSC_NSA_ILi0EEESV_EEEEENS5_IJNS4_10UnderscoreESY_SY_EEEEENS4_13SM90_TMA_LOADENS4_14ComposedLayoutINS4_7SwizzleILi3ELi4ELi3EEENS4_18smem_ptr_flag_bitsILi16EEENSU_INS5_IJNSA_ILi8EEENSA_ILi64EEEEEENS5_IJS18_SC_EEEEEEEvNS4_8identityENS4_23SM90_TMA_LOAD_MULTICASTES1C_vS1D_EENS_8epilogue10collective6detail29Sm90TmaWarpSpecializedAdapterINS1H_15DefaultEpilogueISJ_SK_SK_NS1G_6thread17LinearCombinationISJ_Li1EffLNS1L_9ScaleType4KindE0ELNS_15FloatRoundStyleE2ESJ_EENS1_15EpilogueDefaultEEEEEvvEEEEvNT_6ParamsE --------------------------
	.section	.nv.info._ZN7cutlass13device_kernelINS_4gemm6kernel13GemmUniversalIN4cute5tupleIJiiiiEEENS1_10collective13CollectiveMmaINS1_34MainloopSm90TmaGmmaWarpSpecializedILi3ENS5_IJNS4_1CILi2EEENSA_ILi1EEESC_EEENS1_35KernelTmaWarpSpecializedCooperativeEEENS5_IJNSA_ILi128EEENSA_ILi112EEESG_EEENS_10bfloat16_tENS5_IJlSC_lEEESJ_SK_NS4_8TiledMMAINS4_8MMA_AtomIJNS4_4SM904GMMA27MMA_64x16x16_F32BF16BF16_SSILNSO_5MajorE0ELSQ_0ELNSO_7ScaleInE1ELSR_1EEEEEENS4_6LayoutISD_NS5_IJSC_NSA_ILi0EEESV_EEEEENS5_IJNS4_10UnderscoreESY_SY_EEEEENS4_13SM90_TMA_LOADENS4_14ComposedLayoutINS4_7SwizzleILi3ELi4ELi3EEENS4_18smem_ptr_flag_bitsILi16EEENSU_INS5_IJNSA_ILi8EEENSA_ILi64EEEEEENS5_IJS18_SC_EEEEEEEvNS4_8identityENS4_23SM90_TMA_LOAD_MULTICASTES1C_vS1D_EENS_8epilogue10collective6detail29Sm90TmaWarpSpecializedAdapterINS1H_15DefaultEpilogueISJ_SK_SK_NS1G_6thread17LinearCombinationISJ_Li1EffLNS1L_9ScaleType4KindE0ELNS_15FloatRoundStyleE2ESJ_EENS1_15EpilogueDefaultEEEEEvvEEEEvNT_6ParamsE,"",@"SHT_CUDA_INFO"
	.sectionflags	@""
	.align	4


	//----- nvinfo : EIATTR_CUDA_API_VERSION
	.align		4
        /*0000*/ 	.byte	0x04, 0x37
        /*0002*/ 	.short	(.L_21 - .L_20)
.L_20:
        /*0004*/ 	.word	0x00000082


	//----- nvinfo : EIATTR_KPARAM_INFO
	.align		4
.L_21:
        /*0008*/ 	.byte	0x04, 0x17
        /*000a*/ 	.short	(.L_23 - .L_22)
.L_22:
        /*000c*/ 	.word	0x00000000
        /*0010*/ 	.short	0x0000
        /*0012*/ 	.short	0x0070
        /*0014*/ 	.byte	0x00, 0xf0, 0x01, 0x10


	//----- nvinfo : EIATTR_SPARSE_MMA_MASK
	.align		4
.L_23:
        /*0018*/ 	.byte	0x03, 0x50
        /*001a*/ 	.short	0x0000


	//----- nvinfo : EIATTR_MAXREG_COUNT
	.align		4
        /*001c*/ 	.byte	0x03, 0x1b
        /*001e*/ 	.short	0x00a8


	//----- nvinfo : EIATTR_NUM_BARRIERS
	.align		4
        /*0020*/ 	.byte	0x02, 0x4c
        /*0022*/ 	.byte	0x01
	.zero		1


	//----- nvinfo : EIATTR_EXTERNS
	.align		4
        /*0024*/ 	.byte	0x04, 0x0f
        /*0026*/ 	.short	(.L_25 - .L_24)


	//   ....[0]....
	.align		4
.L_24:
        /*0028*/ 	.word	index@(__assertfail)


	//----- nvinfo : EIATTR_MERCURY_ISA_VERSION
	.align		4
.L_25:
        /*002c*/ 	.byte	0x03, 0x5f
        /*002e*/ 	.short	0x0101


	//----- nvinfo : EIATTR_INT_WARP_WIDE_INSTR_OFFSETS
	.align		4
        /*0030*/ 	.byte	0x04, 0x31
        /*0032*/ 	.short	(.L_27 - .L_26)


	//   ....[0]....
.L_26:
        /*0034*/ 	.word	0x00000460


	//   ....[1]....
        /*0038*/ 	.word	0x00000490


	//   ....[2]....
        /*003c*/ 	.word	0x00000630


	//   ....[3]....
        /*0040*/ 	.word	0x000049e0


	//----- nvinfo : EIATTR_COOP_GROUP_MASK_REGIDS
	.align		4
.L_27:
        /*0044*/ 	.byte	0x04, 0x29
        /*0046*/ 	.short	(.L_29 - .L_28)


	//   ....[0]....
.L_28:
        /*0048*/ 	.word	0xffffffff


	//   ....[1]....
        /*004c*/ 	.word	0xffffffff


	//   ....[2]....
        /*0050*/ 	.word	0xffffffff


	//   ....[3]....
        /*0054*/ 	.word	0xffffffff


	//   ....[4]....
        /*0058*/ 	.word	0xffffffff


	//   ....[5]....
        /*005c*/ 	.word	0xffffffff


	//----- nvinfo : EIATTR_COOP_GROUP_INSTR_OFFSETS
	.align		4
.L_29:
        /*0060*/ 	.byte	0x04, 0x28
        /*0062*/ 	.short	(.L_31 - .L_30)


	//   ....[0]....
.L_30:
        /*0064*/ 	.word	0x00000060


	//   ....[1]....
        /*0068*/ 	.word	0x00000070


	//   ....[2]....
        /*006c*/ 	.word	0x00000130


	//   ....[3]....
        /*0070*/ 	.word	0x000002b0


	//   ....[4]....
        /*0074*/ 	.word	0x000007e0


	//   ....[5]....
        /*0078*/ 	.word	0x00001440


	//----- nvinfo : EIATTR_REG_RECONFIG
	.align		4
.L_31:
        /*007c*/ 	.byte	0x01, 0x54
	.zero		2


	//----- nvinfo : EIATTR_SYSCALL_OFFSETS
	.align		4
        /*0080*/ 	.byte	0x04, 0x46
        /*0082*/ 	.short	(.L_33 - .L_32)


	//   ....[0]....
.L_32:
        /*0084*/ 	.word	0x00001630


	//----- nvinfo : EIATTR_MBARRIER_INSTR_OFFSETS
	.align		4
.L_33:
        /*0088*/ 	.byte	0x04, 0x39
        /*008a*/ 	.short	(.L_35 - .L_34)


	//   ....[0]....
.L_34:
        /*008c*/ 	.word	0x00000230
        /*0090*/ 	.word	0x000000ff
        /*0094*/ 	.word	0x00000000
        /*0098*/ 	.short	0x0100
        /*009a*/ 	.byte	0x08
	.zero		1


	//   ....[1]....
        /*009c*/ 	.word	0x00000240
        /*00a0*/ 	.word	0x000000ff
        /*00a4*/ 	.word	0x00000018
        /*00a8*/ 	.short	0x0100
        /*00aa*/ 	.byte	0x08
	.zero		1


	//   ....[2]....
        /*00ac*/ 	.word	0x00000250
        /*00b0*/ 	.word	0x000000ff
        /*00b4*/ 	.word	0x00000008
        /*00b8*/ 	.short	0x0100
        /*00ba*/ 	.byte	0x08
	.zero		1


	//   ....[3]....
        /*00bc*/ 	.word	0x00000260
        /*00c0*/ 	.word	0x000000ff
        /*00c4*/ 	.word	0x00000020
        /*00c8*/ 	.short	0x0100
        /*00ca*/ 	.byte	0x08
	.zero		1


	//   ....[4]....
        /*00cc*/ 	.word	0x00000270
        /*00d0*/ 	.word	0x000000ff
        /*00d4*/ 	.word	0x00000010
        /*00d8*/ 	.short	0x0100
        /*00da*/ 	.byte	0x08
	.zero		1


	//   ....[5]....
        /*00dc*/ 	.word	0x00000280
        /*00e0*/ 	.word	0x000000ff
        /*00e4*/ 	.word	0x00000028
        /*00e8*/ 	.short	0x0100
        /*00ea*/ 	.byte	0x08
	.zero		1


	//   ....[6]....
        /*00ec*/ 	.word	0x000006c0
        /*00f0*/ 	.word	0x000000ff
        /*00f4*/ 	.word	0x00000040
        /*00f8*/ 	.short	0x0100
        /*00fa*/ 	.byte	0x06
	.zero		1


	//   ....[7]....
        /*00fc*/ 	.word	0x00000760
        /*0100*/ 	.word	0x000000ff
        /*0104*/ 	.word	0x00000048
        /*0108*/ 	.short	0x0100
        /*010a*/ 	.byte	0x06
	.zero		1


	//   ....[8]....
        /*010c*/ 	.word	0x000016f0
        /*0110*/ 	.word	0x00000003
        /*0114*/ 	.word	0x00000000
        /*0118*/ 	.short	0x010a
        /*011a*/ 	.byte	0x3f
	.zero		1


	//   ....[9]....
        /*011c*/ 	.word	0x00001750
        /*0120*/ 	.word	0x00000003
        /*0124*/ 	.word	0x00000000
        /*0128*/ 	.short	0x010a
        /*012a*/ 	.byte	0x3f
	.zero		1


	//   ....[10]....
        /*012c*/ 	.word	0x00003190
        /*0130*/ 	.word	0x00000005
        /*0134*/ 	.word	0x00000000
        /*0138*/ 	.short	0x010a
        /*013a*/ 	.byte	0x3f
	.zero		1


	//   ....[11]....
        /*013c*/ 	.word	0x000031d0
        /*0140*/ 	.word	0x00000005
        /*0144*/ 	.word	0x00000000
        /*0148*/ 	.short	0x010a
        /*014a*/ 	.byte	0x3f
	.zero		1


	//   ....[12]....
        /*014c*/ 	.word	0x00004890
        /*0150*/ 	.word	0x00000004
        /*0154*/ 	.word	0x00000000
        /*0158*/ 	.short	0x0101
        /*015a*/ 	.byte	0x3f
	.zero		1


	//   ....[13]....
        /*015c*/ 	.word	0x00004a80
        /*0160*/ 	.word	0x00000000
        /*0164*/ 	.word	0x00000000
        /*0168*/ 	.short	0x0101
        /*016a*/ 	.byte	0x3f
	.zero		1


	//   ....[14]....
        /*016c*/ 	.word	0x00009410
        /*0170*/ 	.word	0x00000015
        /*0174*/ 	.word	0x00000018
        /*0178*/ 	.short	0x010a
        /*017a*/ 	.byte	0x3f
	.zero		1


	//   ....[15]....
        /*017c*/ 	.word	0x00009860
        /*0180*/ 	.word	0x00000006
        /*0184*/ 	.word	0x00000048
        /*0188*/ 	.short	0x0101
        /*018a*/ 	.byte	0x3f
	.zero		1


	//   ....[16]....
        /*018c*/ 	.word	0x00009fa0
        /*0190*/ 	.word	0x00000007
        /*0194*/ 	.word	0x00000000
        /*0198*/ 	.short	0x010a
        /*019a*/ 	.byte	0x3f
	.zero		1


	//   ....[17]....
        /*019c*/ 	.word	0x0000a020
        /*01a0*/ 	.word	0x00000004
        /*01a4*/ 	.word	0x00000000
        /*01a8*/ 	.short	0x010a
        /*01aa*/ 	.byte	0x3f
	.zero		1


	//   ....[18]....
        /*01ac*/ 	.word	0x0000a0b0
        /*01b0*/ 	.word	0x00000005
        /*01b4*/ 	.word	0x00000000
        /*01b8*/ 	.short	0x010a
        /*01ba*/ 	.byte	0x3f
	.zero		1


	//   ....[19]....
        /*01bc*/ 	.word	0x0000a110
        /*01c0*/ 	.word	0x00000003
        /*01c4*/ 	.word	0x00000000
        /*01c8*/ 	.short	0x010a
        /*01ca*/ 	.byte	0x3f
	.zero		1


	//   ....[20]....
        /*01cc*/ 	.word	0x0000a160
        /*01d0*/ 	.word	0x00000005
        /*01d4*/ 	.word	0x00000000
        /*01d8*/ 	.short	0x010a
        /*01da*/ 	.byte	0x3f
	.zero		1


	//   ....[21]....
        /*01dc*/ 	.word	0x0000a230
        /*01e0*/ 	.word	0x00000015
        /*01e4*/ 	.word	0x00000018
        /*01e8*/ 	.short	0x010a
        /*01ea*/ 	.byte	0x3f
	.zero		1


	//   ....[22]....
        /*01ec*/ 	.word	0x0000a300
        /*01f0*/ 	.word	0x00000007
        /*01f4*/ 	.word	0x00000000
        /*01f8*/ 	.short	0x010a
        /*01fa*/ 	.byte	0x3f
	.zero		1


	//   ....[23]....
        /*01fc*/ 	.word	0x0000a350
        /*0200*/ 	.word	0x00000004
        /*0204*/ 	.word	0x00000000
        /*0208*/ 	.short	0x010a
        /*020a*/ 	.byte	0x3f
	.zero		1


	//----- nvinfo : EIATTR_NUM_MBARRIERS
	.align		4
.L_35:
        /*020c*/ 	.byte	0x03, 0x38
        /*020e*/ 	.short	0x0008


	//----- nvinfo : EIATTR_EXIT_INSTR_OFFSETS
	.align		4
        /*0210*/ 	.byte	0x04, 0x1c
        /*0212*/ 	.short	(.L_37 - .L_36)


	//   ....[0]....
.L_36:
        /*0214*/ 	.word	0x000009b0


	//   ....[1]....
        /*0218*/ 	.word	0x000011c0


	//   ....[2]....
        /*021c*/ 	.word	0x00008bb0


	//   ....[3]....
        /*0220*/ 	.word	0x00009110


	//   ....[4]....
        /*0224*/ 	.word	0x0000a100


	//----- nvinfo : EIATTR_MAX_THREADS
	.align		4
.L_37:
        /*0228*/ 	.byte	0x04, 0x05
        /*022a*/ 	.short	(.L_39 - .L_38)
.L_38:
        /*022c*/ 	.word	0x00000180
        /*0230*/ 	.word	0x00000001
        /*0234*/ 	.word	0x00000001


	//----- nvinfo : EIATTR_CRS_STACK_SIZE
	.align		4
.L_39:
        /*0238*/ 	.byte	0x04, 0x1e
        /*023a*/ 	.short	(.L_41 - .L_40)
.L_40:
        /*023c*/ 	.word	0x00000000


	//----- nvinfo : EIATTR_CBANK_PARAM_SIZE
	.align		4
.L_41:
        /*0240*/ 	.byte	0x03, 0x19
        /*0242*/ 	.short	0x0470


	//----- nvinfo : EIATTR_PARAM_CBANK
	.align		4
        /*0244*/ 	.byte	0x04, 0x0a
        /*0246*/ 	.short	(.L_43 - .L_42)
	.align		4
.L_42:
        /*0248*/ 	.word	index@(.nv.constant0._ZN7cutlass13device_kernelINS_4gemm6kernel13GemmUniversalIN4cute5tupleIJiiiiEEENS1_10collective13CollectiveMmaINS1_34MainloopSm90TmaGmmaWarpSpecializedILi3ENS5_IJNS4_1CILi2EEENSA_ILi1EEESC_EEENS1_35KernelTmaWarpSpecializedCooperativeEEENS5_IJNSA_ILi128EEENSA_ILi112EEESG_EEENS_10bfloat16_tENS5_IJlSC_lEEESJ_SK_NS4_8TiledMMAINS4_8MMA_AtomIJNS4_4SM904GMMA27MMA_64x16x16_F32BF16BF16_SSILNSO_5MajorE0ELSQ_0ELNSO_7ScaleInE1ELSR_1EEEEEENS4_6LayoutISD_NS5_IJSC_NSA_ILi0EEESV_EEEEENS5_IJNS4_10UnderscoreESY_SY_EEEEENS4_13SM90_TMA_LOADENS4_14ComposedLayoutINS4_7SwizzleILi3ELi4ELi3EEENS4_18smem_ptr_flag_bitsILi16EEENSU_INS5_IJNSA_ILi8EEENSA_ILi64EEEEEENS5_IJS18_SC_EEEEEEEvNS4_8identityENS4_23SM90_TMA_LOAD_MULTICASTES1C_vS1D_EENS_8epilogue10collective6detail29Sm90TmaWarpSpecializedAdapterINS1H_15DefaultEpilogueISJ_SK_SK_NS1G_6thread17LinearCombinationISJ_Li1EffLNS1L_9ScaleType4KindE0ELNS_15FloatRoundStyleE2ESJ_EENS1_15EpilogueDefaultEEEEEvvEEEEvNT_6ParamsE)
        /*024c*/ 	.short	0x0210
        /*024e*/ 	.short	0x0470


	//----- nvinfo : EIATTR_SW_WAR
	.align		4
.L_43:
        /*0250*/ 	.byte	0x04, 0x36
        /*0252*/ 	.short	(.L_45 - .L_44)
.L_44:
        /*0254*/ 	.word	0x00000008
.L_45:


//--------------------- .nv.callgraph             --------------------------
	.section	.nv.callgraph,"",@"SHT_CUDA_CALLGRAPH"
	.align	4
	.sectionentsize	8
	.align		4
        /*0000*/ 	.word	0x00000000
	.align		4
        /*0004*/ 	.word	0xffffffff
	.align		4
        /*0008*/ 	.word	index@(_ZN7cutlass13device_kernelINS_4gemm6kernel13GemmUniversalIN4cute5tupleIJiiiiEEENS1_10collective13CollectiveMmaINS1_34MainloopSm90TmaGmmaWarpSpecializedILi3ENS5_IJNS4_1CILi2EEENSA_ILi1EEESC_EEENS1_35KernelTmaWarpSpecializedCooperativeEEENS5_IJNSA_ILi128EEENSA_ILi112EEESG_EEENS_10bfloat16_tENS5_IJlSC_lEEESJ_SK_NS4_8TiledMMAINS4_8MMA_AtomIJNS4_4SM904GMMA27MMA_64x16x16_F32BF16BF16_SSILNSO_5MajorE0ELSQ_0ELNSO_7ScaleInE1ELSR_1EEEEEENS4_6LayoutISD_NS5_IJSC_NSA_ILi0EEESV_EEEEENS5_IJNS4_10UnderscoreESY_SY_EEEEENS4_13SM90_TMA_LOADENS4_14ComposedLayoutINS4_7SwizzleILi3ELi4ELi3EEENS4_18smem_ptr_flag_bitsILi16EEENSU_INS5_IJNSA_ILi8EEENSA_ILi64EEEEEENS5_IJS18_SC_EEEEEEEvNS4_8identityENS4_23SM90_TMA_LOAD_MULTICASTES1C_vS1D_EENS_8epilogue10collective6detail29Sm90TmaWarpSpecializedAdapterINS1H_15DefaultEpilogueISJ_SK_SK_NS1G_6thread17LinearCombinationISJ_Li1EffLNS1L_9ScaleType4KindE0ELNS_15FloatRoundStyleE2ESJ_EENS1_15EpilogueDefaultEEEEEvvEEEEvNT_6ParamsE)
	.align		4
        /*000c*/ 	.word	index@(__assertfail)
	.align		4
        /*0010*/ 	.word	0x00000000
	.align		4
        /*0014*/ 	.word	0xfffffffe
	.align		4
        /*0018*/ 	.word	0x00000000
	.align		4
        /*001c*/ 	.word	0xfffffffd
	.align		4
        /*0020*/ 	.word	0x00000000
	.align		4
        /*0024*/ 	.word	0xfffffffc


//--------------------- .nv.constant4             --------------------------
	.section	.nv.constant4,"a",@progbits
	.align	8
	.align		8
.nv.constant4:
        /*0000*/ 	.dword	__assertfail
	.align		8
        /*0008*/ 	.dword	__unnamed_1
	.align		8
        /*0010*/ 	.dword	_ZN40_INTERNAL_e5636553_4_k_cu_c077e434_169354cuda3std3__45__cpo5beginE
	.align		8
        /*0018*/ 	.dword	_ZN40_INTERNAL_e5636553_4_k_cu_c077e434_169354cuda3std3__45__cpo3endE
	.align		8
        /*0020*/ 	.dword	_ZN40_INTERNAL_e5636553_4_k_cu_c077e434_169354cuda3std3__45__cpo6cbeginE
	.align		8
        /*0028*/ 	.dword	_ZN40_INTERNAL_e5636553_4_k_cu_c077e434_169354cuda3std3__45__cpo4cendE
	.align		8
        /*0030*/ 	.dword	_ZN40_INTERNAL_e5636553_4_k_cu_c077e434_169354cuda3std3__442_GLOBAL__N__e5636553_4_k_cu_c077e434_169356ignoreE
	.align		8
        /*0038*/ 	.dword	_ZN40_INTERNAL_e5636553_4_k_cu_c077e434_169354cuda3std3__419piecewise_constructE
	.align		8
        /*0040*/ 	.dword	_ZN40_INTERNAL_e5636553_4_k_cu_c077e434_169354cuda3std3__48in_placeE
	.align		8
        /*0048*/ 	.dword	_ZN40_INTERNAL_e5636553_4_k_cu_c077e434_169354cuda3std6ranges3__45__cpo4swapE
	.align		8
        /*0050*/ 	.dword	_ZN40_INTERNAL_e5636553_4_k_cu_c077e434_169354cuda3std6ranges3__45__cpo9iter_moveE
	.align		8
        /*0058*/ 	.dword	_ZN40_INTERNAL_e5636553_4_k_cu_c077e434_169354cute7productE
	.align		8
        /*0060*/ 	.dword	_ZN40_INTERNAL_e5636553_4_k_cu_c077e434_169354cute1_E
	.align		8
        /*0068*/ 	.dword	$str$22
	.align		8
        /*0070*/ 	.dword	$str$23


//--------------------- .text._ZN7cutlass13device_kernelINS_4gemm6kernel13GemmUniversalIN4cute5tupleIJiiiiEEENS1_10collective13CollectiveMmaINS1_34MainloopSm90TmaGmmaWarpSpecializedILi3ENS5_IJNS4_1CILi2EEENSA_ILi1EEESC_EEENS1_35KernelTmaWarpSpecializedCooperativeEEENS5_IJNSA_ILi128EEENSA_ILi112EEESG_EEENS_10bfloat16_tENS5_IJlSC_lEEESJ_SK_NS4_8TiledMMAINS4_8MMA_AtomIJNS4_4SM904GMMA27MMA_64x16x16_F32BF16BF16_SSILNSO_5MajorE0ELSQ_0ELNSO_7ScaleInE1ELSR_1EEEEEENS4_6LayoutISD_NS5_IJSC_NSA_ILi0EEESV_EEEEENS5_IJNS4_10UnderscoreESY_SY_EEEEENS4_13SM90_TMA_LOADENS4_14ComposedLayoutINS4_7SwizzleILi3ELi4ELi3EEENS4_18smem_ptr_flag_bitsILi16EEENSU_INS5_IJNSA_ILi8EEENSA_ILi64EEEEEENS5_IJS18_SC_EEEEEEEvNS4_8identityENS4_23SM90_TMA_LOAD_MULTICASTES1C_vS1D_EENS_8epilogue10collective6detail29Sm90TmaWarpSpecializedAdapterINS1H_15DefaultEpilogueISJ_SK_SK_NS1G_6thread17LinearCombinationISJ_Li1EffLNS1L_9ScaleType4KindE0ELNS_15FloatRoundStyleE2ESJ_EENS1_15EpilogueDefaultEEEEEvvEEEEvNT_6ParamsE --------------------------
	.section	.text._ZN7cutlass13device_kernelINS_4gemm6kernel13GemmUniversalIN4cute5tupleIJiiiiEEENS1_10collective13CollectiveMmaINS1_34MainloopSm90TmaGmmaWarpSpecializedILi3ENS5_IJNS4_1CILi2EEENSA_ILi1EEESC_EEENS1_35KernelTmaWarpSpecializedCooperativeEEENS5_IJNSA_ILi128EEENSA_ILi112EEESG_EEENS_10bfloat16_tENS5_IJlSC_lEEESJ_SK_NS4_8TiledMMAINS4_8MMA_AtomIJNS4_4SM904GMMA27MMA_64x16x16_F32BF16BF16_SSILNSO_5MajorE0ELSQ_0ELNSO_7ScaleInE1ELSR_1EEEEEENS4_6LayoutISD_NS5_IJSC_NSA_ILi0EEESV_EEEEENS5_IJNS4_10UnderscoreESY_SY_EEEEENS4_13SM90_TMA_LOADENS4_14ComposedLayoutINS4_7SwizzleILi3ELi4ELi3EEENS4_18smem_ptr_flag_bitsILi16EEENSU_INS5_IJNSA_ILi8EEENSA_ILi64EEEEEENS5_IJS18_SC_EEEEEEEvNS4_8identityENS4_23SM90_TMA_LOAD_MULTICASTES1C_vS1D_EENS_8epilogue10collective6detail29Sm90TmaWarpSpecializedAdapterINS1H_15DefaultEpilogueISJ_SK_SK_NS1G_6thread17LinearCombinationISJ_Li1EffLNS1L_9ScaleType4KindE0ELNS_15FloatRoundStyleE2ESJ_EENS1_15EpilogueDefaultEEEEEvvEEEEvNT_6ParamsE,"ax",@progbits
	.align	128
.text._ZN7cutlass13device_kernelINS_4gemm6kernel13GemmUniversalIN4cute5tupleIJiiiiEEENS1_10collective13CollectiveMmaINS1_34MainloopSm90TmaGmmaWarpSpecializedILi3ENS5_IJNS4_1CILi2EEENSA_ILi1EEESC_EEENS1_35KernelTmaWarpSpecializedCooperativeEEENS5_IJNSA_ILi128EEENSA_ILi112EEESG_EEENS_10bfloat16_tENS5_IJlSC_lEEESJ_SK_NS4_8TiledMMAINS4_8MMA_AtomIJNS4_4SM904GMMA27MMA_64x16x16_F32BF16BF16_SSILNSO_5MajorE0ELSQ_0ELNSO_7ScaleInE1ELSR_1EEEEEENS4_6LayoutISD_NS5_IJSC_NSA_ILi0EEESV_EEEEENS5_IJNS4_10UnderscoreESY_SY_EEEEENS4_13SM90_TMA_LOADENS4_14ComposedLayoutINS4_7SwizzleILi3ELi4ELi3EEENS4_18smem_ptr_flag_bitsILi16EEENSU_INS5_IJNSA_ILi8EEENSA_ILi64EEEEEENS5_IJS18_SC_EEEEEEEvNS4_8identityENS4_23SM90_TMA_LOAD_MULTICASTES1C_vS1D_EENS_8epilogue10collective6detail29Sm90TmaWarpSpecializedAdapterINS1H_15DefaultEpilogueISJ_SK_SK_NS1G_6thread17LinearCombinationISJ_Li1EffLNS1L_9ScaleType4KindE0ELNS_15FloatRoundStyleE2ESJ_EENS1_15EpilogueDefaultEEEEEvvEEEEvNT_6ParamsE:
        .type           _ZN7cutlass13device_kernelINS_4gemm6kernel13GemmUniversalIN4cute5tupleIJiiiiEEENS1_10collective13CollectiveMmaINS1_34MainloopSm90TmaGmmaWarpSpecializedILi3ENS5_IJNS4_1CILi2EEENSA_ILi1EEESC_EEENS1_35KernelTmaWarpSpecializedCooperativeEEENS5_IJNSA_ILi128EEENSA_ILi112EEESG_EEENS_10bfloat16_tENS5_IJlSC_lEEESJ_SK_NS4_8TiledMMAINS4_8MMA_AtomIJNS4_4SM904GMMA27MMA_64x16x16_F32BF16BF16_SSILNSO_5MajorE0ELSQ_0ELNSO_7ScaleInE1ELSR_1EEEEEENS4_6LayoutISD_NS5_IJSC_NSA_ILi0EEESV_EEEEENS5_IJNS4_10UnderscoreESY_SY_EEEEENS4_13SM90_TMA_LOADENS4_14ComposedLayoutINS4_7SwizzleILi3ELi4ELi3EEENS4_18smem_ptr_flag_bitsILi16EEENSU_INS5_IJNSA_ILi8EEENSA_ILi64EEEEEENS5_IJS18_SC_EEEEEEEvNS4_8identityENS4_23SM90_TMA_LOAD_MULTICASTES1C_vS1D_EENS_8epilogue10collective6detail29Sm90TmaWarpSpecializedAdapterINS1H_15DefaultEpilogueISJ_SK_SK_NS1G_6thread17LinearCombinationISJ_Li1EffLNS1L_9ScaleType4KindE0ELNS_15FloatRoundStyleE2ESJ_EENS1_15EpilogueDefaultEEEEEvvEEEEvNT_6ParamsE,@function
        .size           _ZN7cutlass13device_kernelINS_4gemm6kernel13GemmUniversalIN4cute5tupleIJiiiiEEENS1_10collective13CollectiveMmaINS1_34MainloopSm90TmaGmmaWarpSpecializedILi3ENS5_IJNS4_1CILi2EEENSA_ILi1EEESC_EEENS1_35KernelTmaWarpSpecializedCooperativeEEENS5_IJNSA_ILi128EEENSA_ILi112EEESG_EEENS_10bfloat16_tENS5_IJlSC_lEEESJ_SK_NS4_8TiledMMAINS4_8MMA_AtomIJNS4_4SM904GMMA27MMA_64x16x16_F32BF16BF16_SSILNSO_5MajorE0ELSQ_0ELNSO_7ScaleInE1ELSR_1EEEEEENS4_6LayoutISD_NS5_IJSC_NSA_ILi0EEESV_EEEEENS5_IJNS4_10UnderscoreESY_SY_EEEEENS4_13SM90_TMA_LOADENS4_14ComposedLayoutINS4_7SwizzleILi3ELi4ELi3EEENS4_18smem_ptr_flag_bitsILi16EEENSU_INS5_IJNSA_ILi8EEENSA_ILi64EEEEEENS5_IJS18_SC_EEEEEEEvNS4_8identityENS4_23SM90_TMA_LOAD_MULTICASTES1C_vS1D_EENS_8epilogue10collective6detail29Sm90TmaWarpSpecializedAdapterINS1H_15DefaultEpilogueISJ_SK_SK_NS1G_6thread17LinearCombinationISJ_Li1EffLNS1L_9ScaleType4KindE0ELNS_15FloatRoundStyleE2ESJ_EENS1_15EpilogueDefaultEEEEEvvEEEEvNT_6ParamsE,(.L_x_179 - _ZN7cutlass13device_kernelINS_4gemm6kernel13GemmUniversalIN4cute5tupleIJiiiiEEENS1_10collective13CollectiveMmaINS1_34MainloopSm90TmaGmmaWarpSpecializedILi3ENS5_IJNS4_1CILi2EEENSA_ILi1EEESC_EEENS1_35KernelTmaWarpSpecializedCooperativeEEENS5_IJNSA_ILi128EEENSA_ILi112EEESG_EEENS_10bfloat16_tENS5_IJlSC_lEEESJ_SK_NS4_8TiledMMAINS4_8MMA_AtomIJNS4_4SM904GMMA27MMA_64x16x16_F32BF16BF16_SSILNSO_5MajorE0ELSQ_0ELNSO_7ScaleInE1ELSR_1EEEEEENS4_6LayoutISD_NS5_IJSC_NSA_ILi0EEESV_EEEEENS5_IJNS4_10UnderscoreESY_SY_EEEEENS4_13SM90_TMA_LOADENS4_14ComposedLayoutINS4_7SwizzleILi3ELi4ELi3EEENS4_18smem_ptr_flag_bitsILi16EEENSU_INS5_IJNSA_ILi8EEENSA_ILi64EEEEEENS5_IJS18_SC_EEEEEEEvNS4_8identityENS4_23SM90_TMA_LOAD_MULTICASTES1C_vS1D_EENS_8epilogue10collective6detail29Sm90TmaWarpSpecializedAdapterINS1H_15DefaultEpilogueISJ_SK_SK_NS1G_6thread17LinearCombinationISJ_Li1EffLNS1L_9ScaleType4KindE0ELNS_15FloatRoundStyleE2ESJ_EENS1_15EpilogueDefaultEEEEEvvEEEEvNT_6ParamsE)
        .other          _ZN7cutlass13device_kernelINS_4gemm6kernel13GemmUniversalIN4cute5tupleIJiiiiEEENS1_10collective13CollectiveMmaINS1_34MainloopSm90TmaGmmaWarpSpecializedILi3ENS5_IJNS4_1CILi2EEENSA_ILi1EEESC_EEENS1_35KernelTmaWarpSpecializedCooperativeEEENS5_IJNSA_ILi128EEENSA_ILi112EEESG_EEENS_10bfloat16_tENS5_IJlSC_lEEESJ_SK_NS4_8TiledMMAINS4_8MMA_AtomIJNS4_4SM904GMMA27MMA_64x16x16_F32BF16BF16_SSILNSO_5MajorE0ELSQ_0ELNSO_7ScaleInE1ELSR_1EEEEEENS4_6LayoutISD_NS5_IJSC_NSA_ILi0EEESV_EEEEENS5_IJNS4_10UnderscoreESY_SY_EEEEENS4_13SM90_TMA_LOADENS4_14ComposedLayoutINS4_7SwizzleILi3ELi4ELi3EEENS4_18smem_ptr_flag_bitsILi16EEENSU_INS5_IJNSA_ILi8EEENSA_ILi64EEEEEENS5_IJS18_SC_EEEEEEEvNS4_8identityENS4_23SM90_TMA_LOAD_MULTICASTES1C_vS1D_EENS_8epilogue10collective6detail29Sm90TmaWarpSpecializedAdapterINS1H_15DefaultEpilogueISJ_SK_SK_NS1G_6thread17LinearCombinationISJ_Li1EffLNS1L_9ScaleType4KindE0ELNS_15FloatRoundStyleE2ESJ_EENS1_15EpilogueDefaultEEEEEvvEEEEvNT_6ParamsE,@"STO_CUDA_ENTRY STV_DEFAULT"
_ZN7cutlass13device_kernelINS_4gemm6kernel13GemmUniversalIN4cute5tupleIJiiiiEEENS1_10collective13CollectiveMmaINS1_34MainloopSm90TmaGmmaWarpSpecializedILi3ENS5_IJNS4_1CILi2EEENSA_ILi1EEESC_EEENS1_35KernelTmaWarpSpecializedCooperativeEEENS5_IJNSA_ILi128EEENSA_ILi112EEESG_EEENS_10bfloat16_tENS5_IJlSC_lEEESJ_SK_NS4_8TiledMMAINS4_8MMA_AtomIJNS4_4SM904GMMA27MMA_64x16x16_F32BF16BF16_SSILNSO_5MajorE0ELSQ_0ELNSO_7ScaleInE1ELSR_1EEEEEENS4_6LayoutISD_NS5_IJSC_NSA_ILi0EEESV_EEEEENS5_IJNS4_10UnderscoreESY_SY_EEEEENS4_13SM90_TMA_LOADENS4_14ComposedLayoutINS4_7SwizzleILi3ELi4ELi3EEENS4_18smem_ptr_flag_bitsILi16EEENSU_INS5_IJNSA_ILi8EEENSA_ILi64EEEEEENS5_IJS18_SC_EEEEEEEvNS4_8identityENS4_23SM90_TMA_LOAD_MULTICASTES1C_vS1D_EENS_8epilogue10collective6detail29Sm90TmaWarpSpecializedAdapterINS1H_15DefaultEpilogueISJ_SK_SK_NS1G_6thread17LinearCombinationISJ_Li1EffLNS1L_9ScaleType4KindE0ELNS_15FloatRoundStyleE2ESJ_EENS1_15EpilogueDefaultEEEEEvvEEEEvNT_6ParamsE:
[----:B------:R-:W0:Y:S01]  /*0000*/  LDC R1, c[0x0][0x28] ;  /* 0x00000a00ff017b82 */ /* 0x000e220000000800 */
[----:B------:R-:W1:Y:S01]  /*0010*/  S2R R87, SR_TID.X ;  /* 0x0000000000577919 */ /* 0x000e620000002100 */
[----:B------:R-:W-:Y:S01]  /*0020*/  ELECT P0, URZ, PT ;  /* 0x00000000003f782f */ /* 0x000fe20003800000 */
[----:B------:R-:W-:Y:S01]  /*0030*/  BSSY B0, `(.L_x_0) ;  /* 0x000000f000007945 */ /* 0x000fe20003800000 */
[--C-:B-1----:R-:W-:Y:S02]  /*0040*/  SHF.R.U32.HI R0, RZ, 0x5, R87.reuse ;  /* 0x00000005ff007819 */ /* 0x102fe40000011657 */
[----:B------:R-:W-:-:S03]  /*0050*/  SHF.R.U32.HI R7, RZ, 0x7, R87 ;  /* 0x00000007ff077819 */ /* 0x000fc60000011657 */
[----:B------:R-:W1:Y:S04]  /*0060*/  SHFL.IDX PT, R3, R0, RZ, 0x1f ;  /* 0x00001fff00037589 */ /* 0x000e6800000e0000 */
[----:B------:R2:W3:Y:S01]  /*0070*/  SHFL.IDX PT, R2, R7, RZ, 0x1f ;  /* 0x00001fff07027589 */ /* 0x0004e200000e0000 */
[----:B-1----:R-:W-:-:S13]  /*0080*/  ISETP.NE.OR P0, PT, R3, RZ, !P0 ;  /* 0x000000ff0300720c */ /* 0x002fda0004705670 */
[----:B0-23--:R-:W-:Y:S05]  /*0090*/  @P0 BRA `(.L_x_1) ;  /* 0x0000000000200947 */ /* 0x00dfea0003800000 */
[----:B------:R-:W-:Y:S02]  /*00a0*/  ULDC.64 UR4, c[0x0][0x198] ;  /* 0x0000660000047ab9 */ /* 0x000fe40000000a00 */
[----:B------:R-:W-:Y:S02]  /*00b0*/  UIADD3 UR6, UP0, UR4, 0xf0, URZ ;  /* 0x000000f004067890 */ /* 0x000fe4000ff1e03f */
[----:B------:R-:W-:Y:S02]  /*00c0*/  UIADD3 UR4, UP1, UR4, 0x1f0, URZ ;  /* 0x000001f004047890 */ /* 0x000fe4000ff3e03f */
[----:B------:R-:W-:Y:S02]  /*00d0*/  UIADD3.X UR7, URZ, UR5, URZ, UP0, !UPT ;  /* 0x000000053f077290 */ /* 0x000fe400087fe43f */
[----:B------:R-:W-:-:S07]  /*00e0*/  UIADD3.X UR5, URZ, UR5, URZ, UP1, !UPT ;  /* 0x000000053f057290 */ /* 0x000fce0008ffe43f */
[----:B------:R0:W-:Y:S02]  /*00f0*/  UTMACCTL.PF [UR6] ;  /* 0x00000000060079b9 */ /* 0x0001e40008040000 */
[----:B------:R0:W-:Y:S02]  /*0100*/  UTMACCTL.PF [UR4] ;  /* 0x00000000040079b9 */ /* 0x0001e40008040000 */
[----:B0-----:R-:W-:Y:S01]  /*0110*/  NOP ;  /* 0x0000000000007918 */ /* 0x001fe20000000000 */
.L_x_1:
[----:B------:R-:W-:Y:S05]  /*0120*/  BSYNC B0 ;  /* 0x0000000000007941 */ /* 0x000fea0003800000 */
.L_x_0:
[----:B------:R-:W0:Y:S02]  /*0130*/  SHFL.IDX PT, R5, R0, RZ, 0x1f ;  /* 0x00001fff00057589 */ /* 0x000e2400000e0000 */
[----:B0-----:R-:W-:-:S13]  /*0140*/  ISETP.NE.AND P0, PT, R5, RZ, PT ;  /* 0x000000ff0500720c */ /* 0x001fda0003f05270 */
[----:B------:R-:W-:Y:S05]  /*0150*/  @P0 BRA `(.L_x_2) ;  /* 0x0000000000500947 */ /* 0x000fea0003800000 */
[----:B------:R-:W0:Y:S01]  /*0160*/  S2UR UR8, SR_CgaCtaId ;  /* 0x00000000000879c3 */ /* 0x000e220000008800 */
[----:B------:R-:W-:Y:S01]  /*0170*/  UMOV UR4, 0x400 ;  /* 0x0000040000047882 */ /* 0x000fe20000000000 */
[----:B------:R-:W-:Y:S01]  /*0180*/  UMOV UR5, 0x1 ;  /* 0x0000000100057882 */ /* 0x000fe20000000000 */
[----:B------:R-:W-:Y:S01]  /*0190*/  UMOV UR6, 0x4 ;  /* 0x0000000400067882 */ /* 0x000fe20000000000 */
[----:B------:R-:W-:Y:S01]  /*01a0*/  ELECT P0, URZ, PT ;  /* 0x00000000003f782f */ /* 0x000fe20003800000 */
[----:B------:R-:W-:-:S04]  /*01b0*/  UIADD3 UR6, -UR6, 0x100000, URZ ;  /* 0x0010000006067890 */ /* 0x000fc8000fffe13f */
[----:B------:R-:W-:Y:S02]  /*01c0*/  USHF.L.U32 UR7, UR6, 0xb, URZ ;  /* 0x0000000b06077899 */ /* 0x000fe4000800063f */
[----:B------:R-:W-:Y:S02]  /*01d0*/  USHF.L.U32 UR6, UR6, 0x1, URZ ;  /* 0x0000000106067899 */ /* 0x000fe4000800063f */
[----:B0-----:R-:W-:Y:S02]  /*01e0*/  ULEA UR8, UR8, UR4, 0x18 ;  /* 0x0000000408087291 */ /* 0x001fe4000f8ec03f */
[----:B------:R-:W-:-:S04]  /*01f0*/  UIADD3 UR4, -UR5, 0x100000, URZ ;  /* 0x0010000005047890 */ /* 0x000fc8000fffe13f */
[----:B------:R-:W-:Y:S02]  /*0200*/  USHF.L.U32 UR5, UR4, 0xb, URZ ;  /* 0x0000000b04057899 */ /* 0x000fe4000800063f */
[----:B------:R-:W-:Y:S01]  /*0210*/  USHF.L.U32 UR4, UR4, 0x1, URZ ;  /* 0x0000000104047899 */ /* 0x000fe2000800063f */
[----:B------:R-:W0:Y:S11]  /*0220*/  FENCE.VIEW.ASYNC.S ;  /* 0x00000000000073c6 */ /* 0x000e360000000000 */
[----:B0-----:R0:W1:Y:S01]  /*0230*/  SYNCS.EXCH.64 URZ, [UR8], UR4 ;  /* 0x00000004083f75b2 */ /* 0x0010620008000100 */
[----:B------:R0:W2:Y:S01]  /*0240*/  SYNCS.EXCH.64 URZ, [UR8+0x18], UR6 ;  /* 0x00001806083f75b2 */ /* 0x0000a20008000100 */
[----:B------:R0:W3:Y:S01]  /*0250*/  SYNCS.EXCH.64 URZ, [UR8+0x8], UR4 ;  /* 0x00000804083f75b2 */ /* 0x0000e20008000100 */
[----:B------:R0:W4:Y:S01]  /*0260*/  SYNCS.EXCH.64 URZ, [UR8+0x20], UR6 ;  /* 0x00002006083f75b2 */ /* 0x0001220008000100 */
[----:B------:R0:W0:Y:S01]  /*0270*/  SYNCS.EXCH.64 URZ, [UR8+0x10], UR4 ;  /* 0x00001004083f75b2 */ /* 0x0000220008000100 */
[----:B------:R0:W0:Y:S01]  /*0280*/  SYNCS.EXCH.64 URZ, [UR8+0x28], UR6 ;  /* 0x00002806083f75b2 */ /* 0x0000220008000100 */
[----:B------:R-:W-:Y:S01]  /*0290*/  NOP ;  /* 0x0000000000007918 */ /* 0x000fe20000000000 */
.L_x_2:
[----:B------:R-:W-:Y:S01]  /*02a0*/  SHF.R.S32.HI R4, RZ, 0x1f, R87 ;  /* 0x0000001fff047819 */ /* 0x000fe20000011457 */
[----:B------:R-:W5:Y:S01]  /*02b0*/  SHFL.IDX PT, R0, R0, RZ, 0x1f ;  /* 0x00001fff00007589 */ /* 0x000f6200000e0000 */
[----:B0-----:R-:W0:Y:S01]  /*02c0*/  S2UR UR8, SR_CTAID.X ;  /* 0x00000000000879c3 */ /* 0x001e220000002500 */
[----:B------:R-:W-:Y:S02]  /*02d0*/  ELECT P0, URZ, PT ;  /* 0x00000000003f782f */ /* 0x000fe40003800000 */
[----:B------:R-:W-:Y:S01]  /*02e0*/  LEA.HI R4, R4, R87, RZ, 0x7 ;  /* 0x0000005704047211 */ /* 0x000fe200078f38ff */
[----:B------:R-:W-:Y:S01]  /*02f0*/  ULDC UR4, c[0x0][0x150] ;  /* 0x0000540000047ab9 */ /* 0x000fe20000000800 */
[----:B------:R-:W-:Y:S01]  /*0300*/  SHF.R.S32.HI R6, RZ, 0x1f, R5 ;  /* 0x0000001fff067819 */ /* 0x000fe20000011405 */
[----:B------:R-:W-:Y:S01]  /*0310*/  NOP ;  /* 0x0000000000007918 */ /* 0x000fe20000000000 */
[----:B------:R-:W-:Y:S01]  /*0320*/  LOP3.LUT R4, R4, 0xffffff80, RZ, 0xc0, !PT ;  /* 0xffffff8004047812 */ /* 0x000fe200078ec0ff */
[----:B------:R-:W-:Y:S01]  /*0330*/  NOP ;  /* 0x0000000000007918 */ /* 0x000fe20000000000 */
[----:B------:R-:W-:Y:S01]  /*0340*/  LEA.HI R6, R6, R5, RZ, 0x2 ;  /* 0x0000000506067211 */ /* 0x000fe200078f10ff */
[----:B------:R-:W1:Y:S01]  /*0350*/  LDC R11, c[0x0][0x144] ;  /* 0x00005100ff0b7b82 */ /* 0x000e620000000800 */
[----:B------:R-:W-:Y:S01]  /*0360*/  IMAD.MOV.U32 R22, RZ, RZ, 0x1 ;  /* 0x00000001ff167424 */ /* 0x000fe200078e00ff */
[----:B------:R-:W-:Y:S01]  /*0370*/  ISETP.NE.AND P3, PT, R2, RZ, PT ;  /* 0x000000ff0200720c */ /* 0x000fe20003f65270 */
[----:B------:R-:W-:Y:S01]  /*0380*/  IMAD.IADD R8, R87, 0x1, -R4 ;  /* 0x0000000157087824 */ /* 0x000fe200078e0a04 */
[----:B------:R-:W-:Y:S01]  /*0390*/  LOP3.LUT R6, R6, 0x3ffffffc, RZ, 0xc0, !PT ;  /* 0x3ffffffc06067812 */ /* 0x000fe200078ec0ff */
[----:B------:R-:W2:Y:S03]  /*03a0*/  S2R R4, SR_CTAID.Y ;  /* 0x0000000000047919 */ /* 0x000ea60000002600 */
[----:B------:R-:W-:Y:S01]  /*03b0*/  SHF.R.S32.HI R9, RZ, 0x1f, R8 ;  /* 0x0000001fff097819 */ /* 0x000fe20000011408 */
[----:B------:R-:W-:Y:S01]  /*03c0*/  IMAD.IADD R6, R5, 0x1, -R6 ;  /* 0x0000000105067824 */ /* 0x000fe200078e0a06 */
[----:B------:R-:W3:Y:S02]  /*03d0*/  LDC R13, c[0x0][0x140] ;  /* 0x00005000ff0d7b82 */ /* 0x000ee40000000800 */
[----:B------:R-:W-:-:S02]  /*03e0*/  LEA.HI R9, R9, R8, RZ, 0x3 ;  /* 0x0000000809097211 */ /* 0x000fc400078f18ff */
[----:B-----5:R-:W-:Y:S02]  /*03f0*/  ISETP.NE.OR P0, PT, R0, RZ, !P0 ;  /* 0x000000ff0000720c */ /* 0x020fe40004705670 */
[--C-:B------:R-:W-:Y:S02]  /*0400*/  SHF.R.S32.HI R0, RZ, 0x3, R9.reuse ;  /* 0x00000003ff007819 */ /* 0x100fe40000011409 */
[----:B0-----:R-:W-:Y:S02]  /*0410*/  I2FP.F32.U32 R10, UR8 ;  /* 0x00000008000a7c45 */ /* 0x001fe40008201000 */
[----:B------:R-:W-:-:S03]  /*0420*/  SHF.R.S32.HI R9, RZ, 0x1f, R9 ;  /* 0x0000001fff097819 */ /* 0x000fc60000011409 */
[----:B------:R-:W-:Y:S01]  /*0430*/  FMUL R10, R10, UR4 ;  /* 0x000000040a0a7c20 */ /* 0x000fe20008400000 */
[----:B------:R-:W-:Y:S01]  /*0440*/  LEA.HI R9, R9, R0, RZ, 0x2 ;  /* 0x0000000009097211 */ /* 0x000fe200078f10ff */
[----:B------:R-:W-:Y:S02]  /*0450*/  ULDC UR4, c[0x0][0x154] ;  /* 0x0000550000047ab9 */ /* 0x000fe40000000800 */
[----:B------:R-:W-:Y:S01]  /*0460*/  VOTEU.ALL UP0, P0 ;  /* 0x00000000003f7886 */ /* 0x000fe20000000000 */
[----:B------:R-:W-:Y:S01]  /*0470*/  LOP3.LUT R9, R9, 0xfffffffc, RZ, 0xc0, !PT ;  /* 0xfffffffc09097812 */ /* 0x000fe200078ec0ff */
[----:B------:R-:W0:Y:S01]  /*0480*/  F2I.U32.TRUNC.NTZ R10, R10 ;  /* 0x0000000a000a7305 */ /* 0x000e22000020f000 */
[----:B------:R-:W-:Y:S02]  /*0490*/  VOTEU.ALL UP1, P0 ;  /* 0x00000000003f7886 */ /* 0x000fe40000020000 */
[----:B------:R-:W5:Y:S01]  /*04a0*/  @!UP0 S2UR UR7, SR_CgaCtaId ;  /* 0x00000000000789c3 */ /* 0x000f620000008800 */
[----:B------:R-:W-:Y:S01]  /*04b0*/  IMAD.IADD R9, R0, 0x1, -R9 ;  /* 0x0000000100097824 */ /* 0x000fe200078e0a09 */
[----:B------:R-:W-:Y:S01]  /*04c0*/  SHF.R.S32.HI R0, RZ, 0x1f, R3 ;  /* 0x0000001fff007819 */ /* 0x000fe20000011403 */
[----:B------:R-:W-:Y:S01]  /*04d0*/  @!UP0 UMOV UR6, 0x400 ;  /* 0x0000040000068882 */ /* 0x000fe20000000000 */
[----:B---3--:R-:W-:Y:S01]  /*04e0*/  ISETP.EQ.U32.AND P2, PT, R13, 0x1, PT ;  /* 0x000000010d00780c */ /* 0x008fe20003f42070 */
[----:B------:R-:W-:Y:S01]  /*04f0*/  IMAD R19, R6, 0x4, R9 ;  /* 0x0000000406137824 */ /* 0x000fe200078e0209 */
[----:B--2---:R-:W-:-:S02]  /*0500*/  I2FP.F32.U32 R12, R4 ;  /* 0x00000004000c7245 */ /* 0x004fc40000201000 */
[----:B------:R-:W2:Y:S01]  /*0510*/  LDC R9, c[0x0][0x148] ;  /* 0x00005200ff097b82 */ /* 0x000ea20000000800 */
[----:B------:R-:W-:Y:S02]  /*0520*/  LEA.HI R0, R0, R3, RZ, 0x2 ;  /* 0x0000000300007211 */ /* 0x000fe400078f10ff */
[----:B------:R-:W-:Y:S01]  /*0530*/  LEA.HI R6, R19, R19, RZ, 0x1 ;  /* 0x0000001313067211 */ /* 0x000fe200078f08ff */
[----:B0-----:R-:W-:Y:S02]  /*0540*/  IMAD.MOV R14, RZ, RZ, -R10 ;  /* 0x000000ffff0e7224 */ /* 0x001fe400078e0a0a */
[----:B------:R-:W-:Y:S01]  /*0550*/  FMUL R12, R12, UR4 ;  /* 0x000000040c0c7c20 */ /* 0x000fe20008400000 */
[----:B------:R-:W-:Y:S01]  /*0560*/  LOP3.LUT R0, R0, 0xfffffffc, RZ, 0xc0, !PT ;  /* 0xfffffffc00007812 */ /* 0x000fe200078ec0ff */
[----:B------:R-:W-:Y:S01]  /*0570*/  UMOV UR4, 0x20 ;  /* 0x0000002000047882 */ /* 0x000fe20000000000 */
[----:B------:R-:W-:Y:S01]  /*0580*/  LOP3.LUT R10, R6, 0xfffffffe, RZ, 0xc0, !PT ;  /* 0xfffffffe060a7812 */ /* 0x000fe200078ec0ff */
[----:B-1----:R-:W-:Y:S01]  /*0590*/  IMAD R6, R11, R14, UR8 ;  /* 0x000000080b067e24 */ /* 0x002fe2000f8e020e */
[----:B------:R-:W-:-:S04]  /*05a0*/  @!UP0 UIADD3 UR4, -UR4, 0x100000, URZ ;  /* 0x0010000004048890 */ /* 0x000fc8000fffe13f */
[----:B------:R-:W-:Y:S02]  /*05b0*/  @!UP0 USHF.L.U32 UR5, UR4, 0xb, URZ ;  /* 0x0000000b04058899 */ /* 0x000fe4000800063f */
[----:B------:R-:W-:Y:S01]  /*05c0*/  @!UP0 USHF.L.U32 UR4, UR4, 0x1, URZ ;  /* 0x0000000104048899 */ /* 0x000fe2000800063f */
[----:B------:R-:W0:Y:S01]  /*05d0*/  F2I.U32.TRUNC.NTZ R12, R12 ;  /* 0x0000000c000c7305 */ /* 0x000e22000020f000 */
[----:B------:R-:W-:Y:S02]  /*05e0*/  IMAD.IADD R3, R3, 0x1, -R0 ;  /* 0x0000000103037824 */ /* 0x000fe400078e0a00 */
[C---:B------:R-:W-:Y:S02]  /*05f0*/  IMAD.IADD R11, R19.reuse, 0x1, -R10 ;  /* 0x00000001130b7824 */ /* 0x040fe400078e0a0a */
[----:B------:R-:W-:Y:S01]  /*0600*/  IMAD.SHL.U32 R10, R19, 0x4, RZ ;  /* 0x00000004130a7824 */ /* 0x000fe200078e00ff */
[----:B-----5:R-:W-:Y:S01]  /*0610*/  @!UP0 ULEA UR6, UR7, UR6, 0x18 ;  /* 0x0000000607068291 */ /* 0x020fe2000f8ec03f */
[----:B------:R-:W-:Y:S01]  /*0620*/  ISETP.NE.AND P1, PT, R3, 0x3, PT ;  /* 0x000000030300780c */ /* 0x000fe20003f25270 */
[----:B------:R-:W-:Y:S01]  /*0630*/  VOTEU.ALL UP0, P0 ;  /* 0x00000000003f7886 */ /* 0x000fe20000000000 */
[----:B------:R-:W-:-:S02]  /*0640*/  ISETP.NE.AND P4, PT, R11, R6, PT ;  /* 0x000000060b00720c */ /* 0x000fc40003f85270 */
[----:B------:R-:W-:Y:S02]  /*0650*/  LOP3.LUT R19, R19, 0xc, R10, 0x78, !PT ;  /* 0x0000000c13137812 */ /* 0x000fe400078e780a */
[----:B------:R-:W-:Y:S01]  /*0660*/  LOP3.LUT P0, RZ, R8, 0x7, RZ, 0xc0, !PT ;  /* 0x0000000708ff7812 */ /* 0x000fe2000780c0ff */
[C---:B------:R-:W-:Y:S01]  /*0670*/  VIADD R8, R2.reuse, 0xffffffff ;  /* 0xffffffff02087836 */ /* 0x040fe20000000000 */
[----:B------:R-:W-:Y:S01]  /*0680*/  ISETP.EQ.OR P1, PT, R3, RZ, !P1 ;  /* 0x000000ff0300720c */ /* 0x000fe20004f22670 */
[----:B0-----:R-:W-:Y:S01]  /*0690*/  IMAD.MOV R23, RZ, RZ, -R12 ;  /* 0x000000ffff177224 */ /* 0x001fe200078e0a0c */
[----:B------:R-:W-:Y:S01]  /*06a0*/  ISETP.LT.U32.AND P0, PT, R19, 0x2, !P0 ;  /* 0x000000021300780c */ /* 0x000fe20004701070 */
[----:B------:R-:W0:Y:S02]  /*06b0*/  FENCE.VIEW.ASYNC.S ;  /* 0x00000000000073c6 */ /* 0x000e240000000000 */
[----:B0-----:R0:W1:Y:S01]  /*06c0*/  @!UP0 SYNCS.EXCH.64 URZ, [UR6+0x40], UR4 ;  /* 0x00004004063f85b2 */ /* 0x0010620008000100 */
[----:B------:R-:W-:Y:S01]  /*06d0*/  ISETP.EQ.AND P1, PT, R2, RZ, P1 ;  /* 0x000000ff0200720c */ /* 0x000fe20000f22270 */
[----:B--2---:R-:W-:Y:S01]  /*06e0*/  IMAD R11, R9, R23, R4 ;  /* 0x00000017090b7224 */ /* 0x004fe200078e0204 */
[----:B------:R-:W-:-:S02]  /*06f0*/  ISETP.GE.U32.AND P6, PT, R8, 0x2, PT ;  /* 0x000000020800780c */ /* 0x000fc40003fc6070 */
[----:B------:R-:W-:Y:S02]  /*0700*/  @P4 LEA.HI R0, R19, R19, RZ, 0x1 ;  /* 0x0000001313004211 */ /* 0x000fe400078f08ff */
[----:B------:R-:W-:Y:S02]  /*0710*/  SEL R18, RZ, 0x1, !P1 ;  /* 0x00000001ff127807 */ /* 0x000fe40004800000 */
[----:B------:R-:W-:Y:S02]  /*0720*/  @P4 SHF.R.S32.HI R0, RZ, 0x1, R0 ;  /* 0x00000001ff004819 */ /* 0x000fe40000011400 */
[----:B------:R-:W-:Y:S02]  /*0730*/  SEL R18, R18, 0x2, P6 ;  /* 0x0000000212127807 */ /* 0x000fe40003000000 */
[----:B------:R-:W-:Y:S02]  /*0740*/  @P4 ISETP.NE.AND P5, PT, R0, R11, PT ;  /* 0x0000000b0000420c */ /* 0x000fe40003fa5270 */
[----:B------:R-:W-:Y:S01]  /*0750*/  SEL R11, RZ, 0x1, !P0 ;  /* 0x00000001ff0b7807 */ /* 0x000fe20004000000 */
[----:B------:R0:W2:Y:S01]  /*0760*/  @!UP1 SYNCS.EXCH.64 URZ, [UR6+0x48], UR4 ;  /* 0x00004804063f95b2 */ /* 0x0000a20008000100 */
[----:B------:R-:W-:Y:S01]  /*0770*/  @P4 SEL R22, RZ, 0x1, P5 ;  /* 0x00000001ff164807 */ /* 0x000fe20002800000 */
[----:B------:R-:W-:Y:S01]  /*0780*/  NOP ;  /* 0x0000000000007918 */ /* 0x000fe20000000000 */
[----:B------:R-:W-:-:S02]  /*0790*/  LOP3.LUT R0, R87, 0x7f, RZ, 0xc0, !PT ;  /* 0x0000007f57007812 */ /* 0x000fc400078ec0ff */
[----:B------:R-:W-:Y:S01]  /*07a0*/  LOP3.LUT R22, R22, R11, RZ, 0xc0, !PT ;  /* 0x0000000b16167212 */ /* 0x000fe200078ec0ff */
[----:B01----:R-:W-:Y:S06]  /*07b0*/  @!P2 BRA `(.L_x_3) ;  /* 0x000000000008a947 */ /* 0x003fec0003800000 */
[----:B--2-4-:R-:W-:Y:S01]  /*07c0*/  UCGABAR_ARV ;  /* 0x00000000000079c7 */ /* 0x014fe20008000000 */
[----:B------:R-:W-:Y:S05]  /*07d0*/  BRA `(.L_x_4) ;  /* 0x0000000000047947 */ /* 0x000fea0003800000 */
.L_x_3:
[----:B--2-4-:R-:W-:Y:S01]  /*07e0*/  NOP ;  /* 0x0000000000007918 */ /* 0x014fe20000000000 */
.L_x_4:
[----:B------:R-:W0:Y:S01]  /*07f0*/  LDC R2, c[0x0][0x65c] ;  /* 0x00019700ff027b82 */ /* 0x000e220000000800 */
[----:B------:R-:W-:Y:S02]  /*0800*/  IMAD.U32 R10, RZ, RZ, UR8 ;  /* 0x00000008ff0a7e24 */ /* 0x000fe4000f8e00ff */
[----:B------:R-:W-:Y:S01]  /*0810*/  IMAD.MOV.U32 R11, RZ, RZ, RZ ;  /* 0x000000ffff0b7224 */ /* 0x000fe200078e00ff */
[----:B0-----:R-:W-:-:S04]  /*0820*/  ISETP.NE.AND P1, PT, R2, 0x1, PT ;  /* 0x000000010200780c */ /* 0x001fc80003f25270 */
[----:B------:R-:W-:-:S09]  /*0830*/  P2R R5, PR, RZ, 0x2 ;  /* 0x00000002ff057803 */ /* 0x000fd20000000000 */
[----:B------:R-:W0:Y:S01]  /*0840*/  @P1 LDC R17, c[0x0][0x10] ;  /* 0x00000400ff111b82 */ /* 0x000e220000000800 */
[----:B------:R-:W-:Y:S02]  /*0850*/  @P1 IMAD.MOV.U32 R5, RZ, RZ, RZ ;  /* 0x000000ffff051224 */ /* 0x000fe400078e00ff */
[----:B------:R-:W-:-:S05]  /*0860*/  @P1 IMAD.MOV.U32 R15, RZ, RZ, RZ ;  /* 0x000000ffff0f1224 */ /* 0x000fca00078e00ff */
[----:B------:R-:W1:Y:S01]  /*0870*/  @!P1 LDC R13, c[0x0][0xc] ;  /* 0x00000300ff0d9b82 */ /* 0x000e620000000800 */
[----:B------:R-:W-:Y:S01]  /*0880*/  ULDC UR4, c[0x0][0xc] ;  /* 0x0000030000047ab9 */ /* 0x000fe20000000800 */
[----:B------:R-:W-:Y:S01]  /*0890*/  ULDC UR5, c[0x0][0x10] ;  /* 0x0000040000057ab9 */ /* 0x000fe20000000800 */
[----:B------:R-:W-:Y:S01]  /*08a0*/  ULDC UR6, c[0x0][0x14] ;  /* 0x0000050000067ab9 */ /* 0x000fe20000000800 */
[----:B------:R-:W-:-:S04]  /*08b0*/  UIMAD.WIDE.U32 UR4, UR4, UR5, URZ ;  /* 0x00000005040472a5 */ /* 0x000fc8000f8e003f */
[----:B------:R-:W-:Y:S02]  /*08c0*/  UIMAD.WIDE.U32 UR38, UR4, UR6, URZ ;  /* 0x00000006042672a5 */ /* 0x000fe4000f8e003f */
[----:B------:R-:W-:-:S04]  /*08d0*/  UIMAD UR40, UR5, UR6, URZ ;  /* 0x00000006052872a4 */ /* 0x000fc8000f8e023f */
[----:B------:R-:W-:Y:S01]  /*08e0*/  UIADD3 UR40, UR39, UR40, URZ ;  /* 0x0000002827287290 */ /* 0x000fe2000fffe03f */
[----:B0-----:R-:W-:-:S04]  /*08f0*/  @P1 IMAD.WIDE.U32 R16, R17, UR8, R4 ;  /* 0x0000000811101c25 */ /* 0x001fc8000f8e0004 */
[----:B------:R-:W-:Y:S02]  /*0900*/  @P1 IMAD.IADD R17, R17, 0x1, R15 ;  /* 0x0000000111111824 */ /* 0x000fe400078e020f */
[----:B-1----:R-:W-:-:S04]  /*0910*/  @!P1 IMAD.WIDE.U32 R10, R4, R13, R10 ;  /* 0x0000000d040a9225 */ /* 0x002fc800078e000a */
[----:B------:R-:W-:Y:S02]  /*0920*/  @!P1 IMAD.MOV.U32 R16, RZ, RZ, R10 ;  /* 0x000000ffff109224 */ /* 0x000fe400078e000a */
[----:B------:R-:W-:Y:S01]  /*0930*/  @!P1 IMAD.MOV.U32 R17, RZ, RZ, R11 ;  /* 0x000000ffff119224 */ /* 0x000fe200078e000b */
[----:B------:R-:W-:Y:S06]  /*0940*/  @!P2 BRA `(.L_x_5) ;  /* 0x00000000000ca947 */ /* 0x000fec0003800000 */
[----:B------:R-:W-:Y:S01]  /*0950*/  UCGABAR_WAIT ;  /* 0x0000000000007dc7 */ /* 0x000fe20008000000 */
[----:B------:R-:W-:Y:S01]  /*0960*/  CCTL.IVALL ;  /* 0x00000000ff00798f */ /* 0x000fe20002000000 */
[----:B------:R-:W-:Y:S05]  /*0970*/  BRA `(.L_x_6) ;  /* 0x0000000000047947 */ /* 0x000fea0003800000 */
.L_x_5:
[----:B------:R-:W-:Y:S06]  /*0980*/  BAR.SYNC.DEFER_BLOCKING 0x0 ;  /* 0x0000000000007b1d */ /* 0x000fec0000010000 */
.L_x_6:
[----:B------:R-:W-:Y:S05]  /*0990*/  @!P3 BRA `(.L_x_7) ;  /* 0x000000800088b947 */ /* 0x000fea0003800000 */
[----:B------:R-:W-:-:S13]  /*09a0*/  ISETP.GT.U32.AND P0, PT, R8, 0x1, PT ;  /* 0x000000010800780c */ /* 0x000fda0003f04070 */
[----:B------:R-:W-:Y:S05]  /*09b0*/  @P0 EXIT ;  /* 0x000000000000094d */ /* 0x000fea0003800000 */
[----:B------:R-:W-:Y:S01]  /*09c0*/  ULDC.64 UR4, c[0x0][0x650] ;  /* 0x0001940000047ab9 */ /* 0x000fe20000000a00 */
[----:B------:R-:W-:Y:S01]  /*09d0*/  PRMT R3, RZ, 0x7610, R3 ;  /* 0x00007610ff037816 */ /* 0x000fe20000000003 */
[----:B------:R-:W-:Y:S01]  /*09e0*/  IMAD.MOV.U32 R93, RZ, RZ, -0x1 ;  /* 0xffffffffff5d7424 */ /* 0x000fe200078e00ff */
[----:B------:R-:W-:Y:S01]  /*09f0*/  ISETP.GE.U32.AND P0, PT, R16, UR4, PT ;  /* 0x0000000410007c0c */ /* 0x000fe2000bf06070 */
[----:B------:R-:W-:Y:S02]  /*0a00*/  IMAD.MOV.U32 R92, RZ, RZ, -0x1 ;  /* 0xffffffffff5c7424 */ /* 0x000fe400078e00ff */
[----:B------:R-:W-:Y:S01]  /*0a10*/  IMAD.MOV.U32 R91, RZ, RZ, -0x1 ;  /* 0xffffffffff5b7424 */ /* 0x000fe200078e00ff */
[----:B------:R-:W-:-:S13]  /*0a20*/  ISETP.GE.U32.AND.EX P0, PT, R17, UR5, PT, P0 ;  /* 0x0000000511007c0c */ /* 0x000fda000bf06100 */
[----:B------:R-:W-:Y:S05]  /*0a30*/  @P0 BRA `(.L_x_8) ;  /* 0x0000000400280947 */ /* 0x000fea0003800000 */
[----:B------:R-:W0:Y:S01]  /*0a40*/  LDC.64 R24, c[0x0][0x628] ;  /* 0x00018a00ff187b82 */ /* 0x000e220000000a00 */
[----:B------:R-:W-:Y:S02]  /*0a50*/  IMAD.MOV.U32 R10, RZ, RZ, R16 ;  /* 0x000000ffff0a7224 */ /* 0x000fe400078e0010 */
[----:B------:R-:W-:-:S05]  /*0a60*/  IMAD.MOV.U32 R11, RZ, RZ, R17 ;  /* 0x000000ffff0b7224 */ /* 0x000fca00078e0011 */
[----:B------:R-:W1:Y:S08]  /*0a70*/  LDC R8, c[0x0][0x630] ;  /* 0x00018c00ff087b82 */ /* 0x000e700000000800 */
[----:B------:R-:W2:Y:S01]  /*0a80*/  LDC.64 R26, c[0x0][0x620] ;  /* 0x00018800ff1a7b82 */ /* 0x000ea20000000a00 */
[----:B0-----:R-:W-:-:S04]  /*0a90*/  ISETP.NE.U32.AND P0, PT, R24, RZ, PT ;  /* 0x000000ff1800720c */ /* 0x001fc80003f05070 */
[----:B------:R-:W-:-:S13]  /*0aa0*/  ISETP.NE.AND.EX P0, PT, R25, RZ, PT, P0 ;  /* 0x000000ff1900720c */ /* 0x000fda0003f05300 */
[----:B-12---:R-:W-:Y:S05]  /*0ab0*/  @!P0 BRA `(.L_x_9) ;  /* 0x0000000000288947 */ /* 0x006fea0003800000 */
[----:B------:R-:W0:Y:S02]  /*0ac0*/  LDC R3, c[0x0][0x634] ;  /* 0x00018d00ff037b82 */ /* 0x000e240000000800 */
[----:B0-----:R-:W-:-:S05]  /*0ad0*/  IADD3 R3, P0, R16, R3, RZ ;  /* 0x0000000310037210 */ /* 0x001fca0007f1e0ff */
[----:B------:R-:W-:-:S04]  /*0ae0*/  IMAD.X R21, RZ, RZ, R17, P0 ;  /* 0x000000ffff157224 */ /* 0x000fc800000e0611 */
[----:B------:R-:W-:-:S04]  /*0af0*/  IMAD.WIDE.U32 R10, R21, R24, RZ ;  /* 0x00000018150a7225 */ /* 0x000fc800078e00ff */
[----:B------:R-:W-:-:S04]  /*0b00*/  IMAD.WIDE.U32 R12, P0, R3, R25, R10 ;  /* 0x00000019030c7225 */ /* 0x000fc8000780000a */
[----:B------:R-:W-:-:S04]  /*0b10*/  IMAD.WIDE.U32 R10, R3, R24, RZ ;  /* 0x00000018030a7225 */ /* 0x000fc800078e00ff */
[----:B------:R-:W-:Y:S01]  /*0b20*/  IMAD.X R15, RZ, RZ, RZ, P0 ;  /* 0x000000ffff0f7224 */ /* 0x000fe200000e06ff */
[----:B------:R-:W-:Y:S01]  /*0b30*/  IADD3 RZ, P0, R11, R12, RZ ;  /* 0x0000000c0bff7210 */ /* 0x000fe20007f1e0ff */
[----:B------:R-:W-:-:S04]  /*0b40*/  IMAD.MOV.U32 R14, RZ, RZ, R13 ;  /* 0x000000ffff0e7224 */ /* 0x000fc800078e000d */
[----:B------:R-:W-:-:S08]  /*0b50*/  IMAD.WIDE.U32.X R10, R21, R25, R14, P0 ;  /* 0x00000019150a7225 */ /* 0x000fd000000e040e */
.L_x_9:
[----:B------:R-:W0:Y:S01]  /*0b60*/  LDC.64 R30, c[0x0][0x640] ;  /* 0x00019000ff1e7b82 */ /* 0x000e220000000a00 */
[-CC-:B------:R-:W-:Y:S01]  /*0b70*/  SHF.R.U64 R91, R10, R8.reuse, R11.reuse ;  /* 0x000000080a5b7219 */ /* 0x180fe2000000120b */
[----:B------:R-:W-:Y:S01]  /*0b80*/  IMAD R29, R9, R23, R4 ;  /* 0x00000017091d7224 */ /* 0x000fe200078e0204 */
[----:B------:R-:W-:Y:S01]  /*0b90*/  SHF.R.U32.HI R3, RZ, R8, R11 ;  /* 0x00000008ff037219 */ /* 0x000fe2000001160b */
[----:B------:R-:W-:Y:S01]  /*0ba0*/  IMAD.MOV.U32 R23, RZ, RZ, 0x1 ;  /* 0x00000001ff177424 */ /* 0x000fe200078e00ff */
[----:B------:R-:W-:-:S03]  /*0bb0*/  IADD3 R5, P0, RZ, -R91, RZ ;  /* 0x8000005bff057210 */ /* 0x000fc60007f1e0ff */
[----:B------:R-:W1:Y:S02]  /*0bc0*/  LDC R12, c[0x0][0x618] ;  /* 0x00018600ff0c7b82 */ /* 0x000e640000000800 */
[----:B------:R-:W-:Y:S02]  /*0bd0*/  IMAD.X R3, RZ, RZ, ~R3, P0 ;  /* 0x000000ffff037224 */ /* 0x000fe400000e0e03 */
[----:B------:R-:W-:-:S04]  /*0be0*/  IMAD.WIDE.U32 R10, R5, R26, R16 ;  /* 0x0000001a050a7225 */ /* 0x000fc800078e0010 */
[----:B------:R-:W2:Y:S01]  /*0bf0*/  LDC R20, c[0x0][0x608] ;  /* 0x00018200ff147b82 */ /* 0x000ea20000000800 */
[----:B------:R-:W-:Y:S02]  /*0c00*/  IMAD R8, R3, R26, RZ ;  /* 0x0000001a03087224 */ /* 0x000fe400078e02ff */
[----:B------:R-:W-:Y:S02]  /*0c10*/  IMAD.MOV.U32 R3, RZ, RZ, -0x1 ;  /* 0xffffffffff037424 */ /* 0x000fe400078e00ff */
[----:B------:R-:W-:-:S03]  /*0c20*/  IMAD R5, R5, R27, R8 ;  /* 0x0000001b05057224 */ /* 0x000fc600078e0208 */
[----:B------:R-:W3:Y:S01]  /*0c30*/  LDC R28, c[0x0][0x658] ;  /* 0x00019600ff1c7b82 */ /* 0x000ee20000000800 */
[----:B------:R-:W-:Y:S01]  /*0c40*/  IMAD.IADD R5, R11, 0x1, R5 ;  /* 0x000000010b057824 */ /* 0x000fe200078e0205 */
[----:B0-----:R-:W-:-:S04]  /*0c50*/  ISETP.NE.U32.AND P0, PT, R30, RZ, PT ;  /* 0x000000ff1e00720c */ /* 0x001fc80003f05070 */
[----:B------:R-:W-:Y:S02]  /*0c60*/  ISETP.NE.AND.EX P0, PT, R31, RZ, PT, P0 ;  /* 0x000000ff1f00720c */ /* 0x000fe40003f05300 */
[----:B------:R-:W0:Y:S01]  /*0c70*/  LDC R24, c[0x0][0x600] ;  /* 0x00018000ff187b82 */ /* 0x000e220000000800 */
[-CC-:B-1----:R-:W-:Y:S02]  /*0c80*/  SHF.R.U64 R14, R10, R12.reuse, R5.reuse ;  /* 0x0000000c0a0e7219 */ /* 0x182fe40000001205 */
[----:B------:R-:W-:-:S05]  /*0c90*/  SHF.R.U32.HI R5, RZ, R12, R5 ;  /* 0x0000000cff057219 */ /* 0x000fca0000011605 */
[----:B------:R-:W1:Y:S01]  /*0ca0*/  LDC R15, c[0x0][0x648] ;  /* 0x00019200ff0f7b82 */ /* 0x000e620000000800 */
[-CC-:B--2---:R-:W-:Y:S02]  /*0cb0*/  SHF.R.U64 R27, R14, R20.reuse, R5.reuse ;  /* 0x000000140e1b7219 */ /* 0x184fe40000001205 */
[----:B------:R-:W-:-:S05]  /*0cc0*/  SHF.R.U32.HI R5, RZ, R20, R5 ;  /* 0x00000014ff057219 */ /* 0x000fca0000011605 */
[----:B------:R-:W2:Y:S01]  /*0cd0*/  LDC R21, c[0x0][0x638] ;  /* 0x00018e00ff157b82 */ /* 0x000ea20000000800 */
[-CC-:B---3--:R-:W-:Y:S02]  /*0ce0*/  SHF.R.U64 R20, R27, R28.reuse, R5.reuse ;  /* 0x0000001c1b147219 */ /* 0x188fe40000001205 */
[-C--:B------:R-:W-:Y:S02]  /*0cf0*/  SHF.L.U32 R3, R3, R28.reuse, RZ ;  /* 0x0000001c03037219 */ /* 0x080fe400000006ff */
[----:B------:R-:W-:Y:S01]  /*0d00*/  SHF.R.U32.HI R5, RZ, R28, R5 ;  /* 0x0000001cff057219 */ /* 0x000fe20000011605 */
[----:B------:R-:W-:Y:S01]  /*0d10*/  IMAD.MOV.U32 R4, RZ, RZ, R20 ;  /* 0x000000ffff047224 */ /* 0x000fe200078e0014 */
[----:B------:R-:W-:Y:S01]  /*0d20*/  LOP3.LUT R12, RZ, R3, RZ, 0x33, !PT ;  /* 0x00000003ff0c7212 */ /* 0x000fe200078e33ff */
[----:B------:R-:W3:Y:S01]  /*0d30*/  LDC R25, c[0x0][0x610] ;  /* 0x00018400ff197b82 */ /* 0x000ee20000000800 */
[----:B------:R-:W-:Y:S05]  /*0d40*/  @!P0 BRA `(.L_x_10) ;  /* 0x0000000000288947 */ /* 0x000fea0003800000 */
[----:B------:R-:W4:Y:S02]  /*0d50*/  LDC R3, c[0x0][0x64c] ;  /* 0x00019300ff037b82 */ /* 0x000f240000000800 */
[----:B----4-:R-:W-:-:S05]  /*0d60*/  IADD3 R3, P0, R20, R3, RZ ;  /* 0x0000000314037210 */ /* 0x010fca0007f1e0ff */
        /* <DEDUP_REMOVED lines=8> */
.L_x_10:
[----:B-1----:R-:W-:Y:S01]  /*0df0*/  SHF.R.U64 R4, R4, R15, R5 ;  /* 0x0000000f04047219 */ /* 0x002fe20000001205 */
[----:B0-----:R-:W-:Y:S01]  /*0e00*/  VIADD R5, R24, 0xffffffff ;  /* 0xffffffff18057836 */ /* 0x001fe20000000000 */
[----:B------:R-:W-:Y:S02]  /*0e10*/  SHF.L.U32 R3, R23, R28, RZ ;  /* 0x0000001c17037219 */ /* 0x000fe400000006ff */
[----:B------:R-:W-:Y:S01]  /*0e20*/  LOP3.LUT R12, R27, R12, RZ, 0xc0, !PT ;  /* 0x0000000c1b0c7212 */ /* 0x000fe200078ec0ff */
[----:B------:R-:W-:Y:S01]  /*0e30*/  IMAD.MOV R8, RZ, RZ, -R4 ;  /* 0x000000ffff087224 */ /* 0x000fe200078e0a04 */
[----:B------:R-:W-:Y:S02]  /*0e40*/  SEL R6, R6, R29, !P1 ;  /* 0x0000001d06067207 */ /* 0x000fe40004800000 */
[----:B------:R-:W-:Y:S01]  /*0e50*/  LOP3.LUT R5, R14, R5, RZ, 0xc0, !PT ;  /* 0x000000050e057212 */ /* 0x000fe200078ec0ff */
[----:B------:R-:W-:Y:S02]  /*0e60*/  IMAD R9, R3, R4, R12 ;  /* 0x0000000403097224 */ /* 0x000fe400078e020c */
[----:B--2---:R-:W-:-:S02]  /*0e70*/  IMAD R3, R8, R21, R20 ;  /* 0x0000001508037224 */ /* 0x004fc400078e0214 */
[----:B---3--:R-:W-:Y:S02]  /*0e80*/  IMAD R6, R9, R25, R6 ;  /* 0x0000001909067224 */ /* 0x008fe400078e0206 */
[----:B------:R-:W-:Y:S02]  /*0e90*/  IMAD R93, R3, R24, R5 ;  /* 0x00000018035d7224 */ /* 0x000fe400078e0205 */
[----:B------:R-:W-:-:S03]  /*0ea0*/  IMAD.MOV.U32 R4, RZ, RZ, 0x1 ;  /* 0x00000001ff047424 */ /* 0x000fc600078e00ff */
[----:B------:R-:W-:Y:S02]  /*0eb0*/  SEL R92, R93, R6, !P1 ;  /* 0x000000065d5c7207 */ /* 0x000fe40004800000 */
[----:B------:R-:W-:Y:S02]  /*0ec0*/  PRMT R3, R4, 0x7610, R3 ;  /* 0x0000761004037816 */ /* 0x000fe40000000003 */
[----:B------:R-:W-:-:S07]  /*0ed0*/  SEL R93, R6, R93, !P1 ;  /* 0x0000005d065d7207 */ /* 0x000fce0004800000 */
.L_x_8:
[----:B------:R-:W-:-:S08]  /*0ee0*/  NOP ;  /* 0x0000000000007918 */ /* 0x000fd00000000000 */
[----:B------:R-:W0:Y:S02]  /*0ef0*/  USETMAXREG.TRY_ALLOC.CTAPOOL UP0, 0xe8 ;  /* 0x000000e8000079c8 */ /* 0x000e240008000600 */
[----:B0-----:R-:W-:-:S13]  /*0f00*/  PLOP3.LUT P0, PT, PT, PT, UP0, 0x80, 0x0 ;  /* 0x000000000000781c */ /* 0x001fda0003f0f008 */
[----:B------:R-:W-:Y:S05]  /*0f10*/  @!P0 BRA `(.L_x_8) ;  /* 0xfffffffc00f08947 */ /* 0x000fea000383ffff */
[----:B------:R-:W-:Y:S01]  /*0f20*/  ULDC.64 UR4, c[0x0][0x598] ;  /* 0x0001660000047ab9 */ /* 0x000fe20000000a00 */
[----:B------:R-:W-:Y:S01]  /*0f30*/  ULDC.64 UR44, c[0x0][0x208] ;  /* 0x00008200002c7ab9 */ /* 0x000fe20000000a00 */
[----:B------:R-:W-:-:S04]  /*0f40*/  ISETP.NE.U32.AND P0, PT, RZ, UR4, PT ;  /* 0x00000004ff007c0c */ /* 0x000fc8000bf05070 */
[----:B------:R-:W-:-:S13]  /*0f50*/  ISETP.NE.AND.EX P0, PT, RZ, UR5, PT, P0 ;  /* 0x00000005ff007c0c */ /* 0x000fda000bf05300 */
[----:B------:R-:W-:Y:S05]  /*0f60*/  @!P0 BRA `(.L_x_11) ;  /* 0x00000000001c8947 */ /* 0x000fea0003800000 */
[----:B------:R-:W0:Y:S02]  /*0f70*/  LDC.64 R4, c[0x0][0x598] ;  /* 0x00016600ff047b82 */ /* 0x000e240000000a00 */
[----:B0-----:R-:W2:Y:S02]  /*0f80*/  LDG.E.64 R4, desc[UR44][R4.64] ;  /* 0x0000002c04047981 */ /* 0x001ea4000c1e1b00 */
[----:B--2---:R-:W-:-:S04]  /*0f90*/  ISETP.NE.U32.AND P0, PT, R4, RZ, PT ;  /* 0x000000ff0400720c */ /* 0x004fc80003f05070 */
[----:B------:R-:W-:-:S13]  /*0fa0*/  ISETP.NE.AND.EX P0, PT, R5, RZ, PT, P0 ;  /* 0x000000ff0500720c */ /* 0x000fda0003f05300 */
[----:B------:R-:W-:Y:S05]  /*0fb0*/  @!P0 BRA `(.L_x_11) ;  /* 0x0000000000088947 */ /* 0x000fea0003800000 */
[----:B------:R0:W5:Y:S01]  /*0fc0*/  LD.E R23, desc[UR44][R4.64] ;  /* 0x0000002c04177980 */ /* 0x000162000c101900 */
[----:B------:R-:W-:Y:S05]  /*0fd0*/  BRA `(.L_x_12) ;  /* 0x0000000000247947 */ /* 0x000fea0003800000 */
.L_x_11:
[----:B------:R-:W-:Y:S02]  /*0fe0*/  ULDC.64 UR4, c[0x0][0x588] ;  /* 0x0001620000047ab9 */ /* 0x000fe40000000a00 */
[----:B------:R-:W-:-:S04]  /*0ff0*/  ISETP.NE.U32.AND P0, PT, RZ, UR4, PT ;  /* 0x00000004ff007c0c */ /* 0x000fc8000bf05070 */
[----:B------:R-:W-:-:S13]  /*1000*/  ISETP.NE.AND.EX P0, PT, RZ, UR5, PT, P0 ;  /* 0x00000005ff007c0c */ /* 0x000fda000bf05300 */
[----:B------:R-:W-:Y:S05]  /*1010*/  @!P0 BRA `(.L_x_13) ;  /* 0x00000000000c8947 */ /* 0x000fea0003800000 */
[----:B------:R-:W0:Y:S02]  /*1020*/  LDC.64 R4, c[0x0][0x588] ;  /* 0x00016200ff047b82 */ /* 0x000e240000000a00 */
[----:B0-----:R1:W5:Y:S01]  /*1030*/  LDG.E R23, desc[UR44][R4.64] ;  /* 0x0000002c04177981 */ /* 0x001362000c1e1900 */
[----:B------:R-:W-:Y:S05]  /*1040*/  BRA `(.L_x_12) ;  /* 0x0000000000087947 */ /* 0x000fea0003800000 */
.L_x_13:
[----:B------:R-:W-:Y:S02]  /*1050*/  ULDC UR4, c[0x0][0x580] ;  /* 0x0001600000047ab9 */ /* 0x000fe40000000800 */
[----:B------:R-:W-:-:S07]  /*1060*/  IMAD.U32 R23, RZ, RZ, UR4 ;  /* 0x00000004ff177e24 */ /* 0x000fce000f8e00ff */
.L_x_12:
[----:B------:R-:W-:Y:S02]  /*1070*/  ULDC.64 UR4, c[0x0][0x5a0] ;  /* 0x0001680000047ab9 */ /* 0x000fe40000000a00 */
[----:B------:R-:W-:-:S04]  /*1080*/  ISETP.NE.U32.AND P0, PT, RZ, UR4, PT ;  /* 0x00000004ff007c0c */ /* 0x000fc8000bf05070 */
[----:B------:R-:W-:-:S13]  /*1090*/  ISETP.NE.AND.EX P0, PT, RZ, UR5, PT, P0 ;  /* 0x00000005ff007c0c */ /* 0x000fda000bf05300 */
[----:B------:R-:W-:Y:S05]  /*10a0*/  @!P0 BRA `(.L_x_14) ;  /* 0x00000000001c8947 */ /* 0x000fea0003800000 */
[----:B01----:R-:W0:Y:S02]  /*10b0*/  LDC.64 R4, c[0x0][0x5a0] ;  /* 0x00016800ff047b82 */ /* 0x003e240000000a00 */
[----:B0-----:R-:W2:Y:S02]  /*10c0*/  LDG.E.64 R4, desc[UR44][R4.64] ;  /* 0x0000002c04047981 */ /* 0x001ea4000c1e1b00 */
[----:B--2---:R-:W-:-:S04]  /*10d0*/  ISETP.NE.U32.AND P0, PT, R4, RZ, PT ;  /* 0x000000ff0400720c */ /* 0x004fc80003f05070 */
[----:B------:R-:W-:-:S13]  /*10e0*/  ISETP.NE.AND.EX P0, PT, R5, RZ, PT, P0 ;  /* 0x000000ff0500720c */ /* 0x000fda0003f05300 */
[----:B------:R-:W-:Y:S05]  /*10f0*/  @!P0 BRA `(.L_x_14) ;  /* 0x0000000000088947 */ /* 0x000fea0003800000 */
[----:B------:R0:W5:Y:S01]  /*1100*/  LD.E R82, desc[UR44][R4.64] ;  /* 0x0000002c04527980 */ /* 0x000162000c101900 */
[----:B------:R-:W-:Y:S05]  /*1110*/  BRA `(.L_x_15) ;  /* 0x0000000000247947 */ /* 0x000fea0003800000 */
.L_x_14:
[----:B------:R-:W-:Y:S02]  /*1120*/  ULDC.64 UR4, c[0x0][0x590] ;  /* 0x0001640000047ab9 */ /* 0x000fe40000000a00 */
[----:B------:R-:W-:-:S04]  /*1130*/  ISETP.NE.U32.AND P0, PT, RZ, UR4, PT ;  /* 0x00000004ff007c0c */ /* 0x000fc8000bf05070 */
[----:B------:R-:W-:-:S13]  /*1140*/  ISETP.NE.AND.EX P0, PT, RZ, UR5, PT, P0 ;  /* 0x00000005ff007c0c */ /* 0x000fda000bf05300 */
[----:B------:R-:W-:Y:S05]  /*1150*/  @!P0 BRA `(.L_x_16) ;  /* 0x00000000000c8947 */ /* 0x000fea0003800000 */
[----:B------:R-:W2:Y:S02]  /*1160*/  LDC.64 R82, c[0x0][0x590] ;  /* 0x00016400ff527b82 */ /* 0x000ea40000000a00 */
[----:B--2---:R2:W5:Y:S01]  /*1170*/  LDG.E R82, desc[UR44][R82.64] ;  /* 0x0000002c52527981 */ /* 0x004562000c1e1900 */
[----:B------:R-:W-:Y:S05]  /*1180*/  BRA `(.L_x_15) ;  /* 0x0000000000087947 */ /* 0x000fea0003800000 */
.L_x_16:
[----:B------:R-:W-:Y:S02]  /*1190*/  ULDC UR4, c[0x0][0x584] ;  /* 0x0001610000047ab9 */ /* 0x000fe40000000800 */
[----:B------:R-:W-:-:S07]  /*11a0*/  IMAD.U32 R82, RZ, RZ, UR4 ;  /* 0x00000004ff527e24 */ /* 0x000fce000f8e00ff */
.L_x_15:
[----:B------:R-:W-:-:S13]  /*11b0*/  LOP3.LUT P0, RZ, R3, 0xff, RZ, 0xc0, !PT ;  /* 0x000000ff03ff7812 */ /* 0x000fda000780c0ff */
[----:B------:R-:W-:Y:S05]  /*11c0*/  @!P0 EXIT ;  /* 0x000000000000894d */ /* 0x000fea0003800000 */
[----:B------:R-:W3:Y:S01]  /*11d0*/  LDC R84, c[0x0][0x658] ;  /* 0x00019600ff547b82 */ /* 0x000ee20000000800 */
[----:B------:R-:W-:Y:S01]  /*11e0*/  ULDC.64 UR6, c[0x0][0x288] ;  /* 0x0000a20000067ab9 */ /* 0x000fe20000000a00 */
[----:B------:R-:W-:Y:S01]  /*11f0*/  LOP3.LUT R7, R7, 0x1, RZ, 0xc0, !PT ;  /* 0x0000000107077812 */ /* 0x000fe200078ec0ff */
[----:B------:R-:W-:Y:S01]  /*1200*/  UIADD3 UR4, UR7, 0x7f, URZ ;  /* 0x0000007f07047890 */ /* 0x000fe2000fffe03f */
[----:B------:R-:W-:Y:S01]  /*1210*/  SHF.R.U32.HI R3, RZ, 0x2, R87 ;  /* 0x00000002ff037819 */ /* 0x000fe20000011657 */
[----:B01----:R-:W-:Y:S01]  /*1220*/  IMAD.U32 R4, RZ, RZ, UR6 ;  /* 0x00000006ff047e24 */ /* 0x003fe2000f8e00ff */
[----:B------:R-:W-:Y:S01]  /*1230*/  SHF.R.U32.HI R0, RZ, 0x1, R0 ;  /* 0x00000001ff007819 */ /* 0x000fe20000011600 */
[----:B------:R-:W-:Y:S01]  /*1240*/  USHF.R.S32.HI UR5, URZ, 0x1f, UR4 ;  /* 0x0000001f3f057899 */ /* 0x000fe20008011404 */
[----:B------:R-:W0:Y:S01]  /*1250*/  LDC.64 R8, c[0x0][0x5c8] ;  /* 0x00017200ff087b82 */ /* 0x000e220000000a00 */
[----:B--2---:R-:W-:Y:S01]  /*1260*/  LOP3.LUT R83, R87, 0x3, RZ, 0xc0, !PT ;  /* 0x0000000357537812 */ /* 0x004fe200078ec0ff */
[----:B------:R-:W-:Y:S01]  /*1270*/  IMAD.SHL.U32 R80, R7, 0x40, RZ ;  /* 0x0000004007507824 */ /* 0x000fe200078e00ff */
[----:B------:R-:W-:Y:S01]  /*1280*/  LOP3.LUT R3, R3, 0x7, RZ, 0xc0, !PT ;  /* 0x0000000703037812 */ /* 0x000fe200078ec0ff */
[----:B------:R-:W-:Y:S01]  /*1290*/  ULEA.HI UR5, UR5, UR4, URZ, 0x7 ;  /* 0x0000000405057291 */ /* 0x000fe2000f8f383f */
[----:B------:R-:W-:Y:S01]  /*12a0*/  LOP3.LUT R0, R0, 0x30, RZ, 0xc0, !PT ;  /* 0x0000003000007812 */ /* 0x000fe200078ec0ff */
[----:B------:R-:W-:Y:S01]  /*12b0*/  IMAD R83, R83, -0x2, R4 ;  /* 0xfffffffe53537824 */ /* 0x000fe200078e0204 */
[--C-:B------:R-:W-:Y:S01]  /*12c0*/  LOP3.LUT R80, R80, 0x40, R3.reuse, 0xe2, !PT ;  /* 0x0000004050507812 */ /* 0x100fe200078ee203 */
[----:B------:R-:W-:Y:S01]  /*12d0*/  USHF.R.S32.HI UR41, URZ, 0x7, UR5 ;  /* 0x000000073f297899 */ /* 0x000fe20008011405 */
[----:B------:R-:W-:Y:S01]  /*12e0*/  IADD3 R4, RZ, -R0, -R3 ;  /* 0x80000000ff047210 */ /* 0x000fe20007ffe803 */
[----:B------:R-:W-:Y:S01]  /*12f0*/  IMAD.MOV.U32 R3, RZ, RZ, -0x1 ;  /* 0xffffffffff037424 */ /* 0x000fe200078e00ff */
[----:B------:R-:W-:Y:S01]  /*1300*/  LOP3.LUT R88, R87, 0x80, RZ, 0xc0, !PT ;  /* 0x0000008057587812 */ /* 0x000fe200078ec0ff */
[----:B------:R-:W-:Y:S01]  /*1310*/  IMAD.MOV.U32 R5, RZ, RZ, 0x1 ;  /* 0x00000001ff057424 */ /* 0x000fe200078e00ff */
[----:B------:R-:W-:Y:S01]  /*1320*/  UISETP.LT.AND UP0, UPT, UR41, 0x1, UPT ;  /* 0x000000012900788c */ /* 0x000fe2000bf01270 */
[----:B------:R-:W-:Y:S01]  /*1330*/  IMAD R4, R7, -0x40, R4 ;  /* 0xffffffc007047824 */ /* 0x000fe200078e0204 */
[----:B------:R-:W-:Y:S01]  /*1340*/  ULDC UR4, c[0x0][0x284] ;  /* 0x0000a10000047ab9 */ /* 0x000fe20000000800 */
[----:B---3--:R-:W-:Y:S01]  /*1350*/  SHF.L.U32 R3, R3, R84, RZ ;  /* 0x0000005403037219 */ /* 0x008fe200000006ff */
[----:B------:R-:W-:Y:S01]  /*1360*/  USEL UR42, UR41, 0x1, UP0 ;  /* 0x00000001292a7887 */ /* 0x000fe20008000000 */
[----:B------:R-:W-:Y:S01]  /*1370*/  LOP3.LUT R80, R80, R0, RZ, 0xfc, !PT ;  /* 0x0000000050507212 */ /* 0x000fe200078efcff */
[----:B------:R-:W-:Y:S01]  /*1380*/  IMAD.SHL.U32 R87, R87, 0x2, RZ ;  /* 0x0000000257577824 */ /* 0x000fe200078e00ff */
[----:B------:R-:W-:Y:S01]  /*1390*/  SHF.L.U32 R84, R5, R84, RZ ;  /* 0x0000005405547219 */ /* 0x000fe200000006ff */
[----:B------:R-:W-:Y:S01]  /*13a0*/  VIADD R90, R4, UR4 ;  /* 0x00000004045a7c36 */ /* 0x000fe20008000000 */
[----:B------:R-:W-:Y:S01]  /*13b0*/  LOP3.LUT R94, R18, 0x1, RZ, 0xfc, !PT ;  /* 0x00000001125e7812 */ /* 0x000fe200078efcff */
[----:B------:R-:W-:Y:S01]  /*13c0*/  IMAD.MOV.U32 R81, RZ, RZ, RZ ;  /* 0x000000ffff517224 */ /* 0x000fe200078e00ff */
[C---:B0-----:R-:W-:Y:S01]  /*13d0*/  SHF.L.U64.HI R85, R8.reuse, 0x3, R9 ;  /* 0x0000000308557819 */ /* 0x041fe20000010209 */
[----:B------:R-:W-:Y:S01]  /*13e0*/  IMAD.SHL.U32 R86, R8, 0x8, RZ ;  /* 0x0000000808567824 */ /* 0x000fe200078e00ff */
[----:B------:R-:W-:Y:S01]  /*13f0*/  SHF.R.U32.HI R88, RZ, 0x7, R88 ;  /* 0x00000007ff587819 */ /* 0x000fe20000011658 */
[----:B------:R-:W-:Y:S01]  /*1400*/  UIADD3 UR42, UR41, -UR42, URZ ;  /* 0x8000002a292a7290 */ /* 0x000fe2000fffe03f */
[----:B------:R-:W-:Y:S01]  /*1410*/  LOP3.LUT R89, RZ, R3, RZ, 0x33, !PT ;  /* 0x00000003ff597212 */ /* 0x000fe200078e33ff */
[----:B------:R-:W-:Y:S01]  /*1420*/  UMOV UR36, URZ ;  /* 0x0000003f00247c82 */ /* 0x000fe20008000000 */
[----:B------:R-:W-:-:S09]  /*1430*/  UMOV UR37, URZ ;  /* 0x0000003f00257c82 */ /* 0x000fd20008000000 */
.L_x_146:
[----:B0-----:R-:W0:Y:S01]  /*1440*/  SHFL.IDX PT, R0, R88, RZ, 0x1f ;  /* 0x00001fff58007589 */ /* 0x001e2200000e0000 */
[----:B-1----:R-:W1:Y:S01]  /*1450*/  S2UR UR7, SR_CgaCtaId ;  /* 0x00000000000779c3 */ /* 0x002e620000008800 */
[----:B------:R-:W-:Y:S01]  /*1460*/  UMOV UR6, 0x400 ;  /* 0x0000040000067882 */ /* 0x000fe20000000000 */
[----:B0-----:R-:W-:Y:S01]  /*1470*/  R2UR UR4, R0 ;  /* 0x00000000000472ca */ /* 0x001fe200000e0000 */
[----:B-1----:R-:W-:-:S12]  /*1480*/  ULEA UR6, UR7, UR6, 0x18 ;  /* 0x0000000607067291 */ /* 0x002fd8000f8ec03f */
[----:B------:R-:W-:-:S04]  /*1490*/  ULEA.HI UR5, UR4, UR4, URZ, 0x1 ;  /* 0x0000000404057291 */ /* 0x000fc8000f8f083f */
[----:B------:R-:W-:-:S04]  /*14a0*/  ULOP3.LUT UR5, UR5, 0x7fffe, URZ, 0xc0, !UPT ;  /* 0x0007fffe05057892 */ /* 0x000fc8000f8ec03f */
[----:B------:R-:W-:-:S03]  /*14b0*/  UIADD3 UR5, UR4, -UR5, URZ ;  /* 0x8000000504057290 */ /* 0x000fc6000fffe03f */
[----:B------:R-:W-:Y:S01]  /*14c0*/  ULDC UR4, c[0x0][0x28c] ;  /* 0x0000a30000047ab9 */ /* 0x000fe20000000800 */
[----:B------:R-:W-:Y:S01]  /*14d0*/  ULEA UR5, UR5, UR6, 0xd ;  /* 0x0000000605057291 */ /* 0x000fe2000f8e683f */
[----:B------:R-:W-:-:S03]  /*14e0*/  ISETP.LT.AND P0, PT, RZ, UR4, PT ;  /* 0x00000004ff007c0c */ /* 0x000fc6000bf01270 */
[----:B------:R-:W-:-:S04]  /*14f0*/  UIADD3 UR5, UR5, 0x100, URZ ;  /* 0x0000010005057890 */ /* 0x000fc8000fffe03f */
[----:B------:R-:W-:-:S04]  /*1500*/  USHF.R.U32.HI UR5, URZ, 0x4, UR5 ;  /* 0x000000043f057899 */ /* 0x000fc80008011605 */
[----:B------:R-:W-:-:S04]  /*1510*/  ULOP3.LUT UR5, UR5, 0x3fff, URZ, 0xc0, !UPT ;  /* 0x00003fff05057892 */ /* 0x000fc8000f8ec03f */
[----:B------:R-:W-:Y:S01]  /*1520*/  ULOP3.LUT UR43, UR5, 0x10000, URZ, 0xfc, !UPT ;  /* 0x00010000052b7892 */ /* 0x000fe2000f8efc3f */
[----:B--2345:R-:W-:Y:S11]  /*1530*/  @P0 BRA `(.L_x_17) ;  /* 0x0000000000400947 */ /* 0x03cff60003800000 */
[----:B------:R-:W-:Y:S01]  /*1540*/  MOV R0, 0x0 ;  /* 0x0000000000007802 */ /* 0x000fe20000000f00 */
[----:B------:R-:W-:Y:S01]  /*1550*/  ULDC.64 UR4, c[0x4][0x68] ;  /* 0x01001a0000047ab9 */ /* 0x000fe20000000a00 */
[----:B------:R-:W-:Y:S01]  /*1560*/  ULDC.64 UR6, c[0x4][0x8] ;  /* 0x0100020000067ab9 */ /* 0x000fe20000000a00 */
[----:B------:R-:W-:Y:S01]  /*1570*/  IMAD.U32 R4, RZ, RZ, UR4 ;  /* 0x00000004ff047e24 */ /* 0x000fe2000f8e00ff */
[----:B------:R0:W1:Y:S01]  /*1580*/  LDC.64 R14, c[0x4][R0] ;  /* 0x01000000000e7b82 */ /* 0x0000620000000a00 */
[----:B------:R-:W-:Y:S01]  /*1590*/  IMAD.U32 R5, RZ, RZ, UR5 ;  /* 0x00000005ff057e24 */ /* 0x000fe2000f8e00ff */
[----:B------:R-:W-:Y:S01]  /*15a0*/  ULDC.64 UR4, c[0x4][0x70] ;  /* 0x01001c0000047ab9 */ /* 0x000fe20000000a00 */
[----:B------:R-:W-:Y:S02]  /*15b0*/  IMAD.U32 R10, RZ, RZ, UR6 ;  /* 0x00000006ff0a7e24 */ /* 0x000fe4000f8e00ff */
[----:B------:R-:W-:Y:S02]  /*15c0*/  IMAD.U32 R6, RZ, RZ, UR4 ;  /* 0x00000004ff067e24 */ /* 0x000fe4000f8e00ff */
[----:B------:R-:W-:-:S02]  /*15d0*/  IMAD.U32 R7, RZ, RZ, UR5 ;  /* 0x00000005ff077e24 */ /* 0x000fc4000f8e00ff */
[----:B------:R-:W-:Y:S02]  /*15e0*/  IMAD.U32 R11, RZ, RZ, UR7 ;  /* 0x00000007ff0b7e24 */ /* 0x000fe4000f8e00ff */
[----:B------:R-:W-:Y:S02]  /*15f0*/  IMAD.MOV.U32 R8, RZ, RZ, 0x1e1 ;  /* 0x000001e1ff087424 */ /* 0x000fe400078e00ff */
[----:B------:R-:W-:Y:S02]  /*1600*/  IMAD.MOV.U32 R12, RZ, RZ, 0x1 ;  /* 0x00000001ff0c7424 */ /* 0x000fe400078e00ff */
[----:B0-----:R-:W-:-:S07]  /*1610*/  IMAD.MOV.U32 R13, RZ, RZ, RZ ;  /* 0x000000ffff0d7224 */ /* 0x001fce00078e00ff */
[----:B------:R-:W-:-:S07]  /*1620*/  LEPC R20, `(.L_x_17) ;  /* 0x000000001014794e */ /* 0x000fce0000000000 */
[----:B-1---5:R-:W-:Y:S05]  /*1630*/  CALL.ABS.NOINC R14 ;  /* 0x000000000e007343 */ /* 0x022fea0003c00000 */
.L_x_17:
[----:B------:R-:W-:-:S13]  /*1640*/  ISETP.NE.AND P0, PT, R94, 0x3, PT ;  /* 0x000000035e00780c */ /* 0x000fda0003f05270 */
[----:B------:R-:W-:Y:S05]  /*1650*/  @!P0 BRA `(.L_x_18) ;  /* 0x0000000000048947 */ /* 0x000fea0003800000 */
[----:B------:R-:W-:Y:S01]  /*1660*/  BPT.TRAP 0x1 ;  /* 0x000000040000795c */ /* 0x000fe20000300000 */
.L_x_18:
[----:B------:R-:W0:Y:S01]  /*1670*/  S2UR UR5, SR_CgaCtaId ;  /* 0x00000000000579c3 */ /* 0x000e220000008800 */
[----:B------:R-:W-:Y:S01]  /*1680*/  UMOV UR4, 0x400 ;  /* 0x0000040000047882 */ /* 0x000fe20000000000 */
[----:B------:R-:W-:Y:S02]  /*1690*/  IMAD.U32 R0, RZ, RZ, UR36 ;  /* 0x00000024ff007e24 */ /* 0x000fe4000f8e00ff */
[----:B------:R-:W-:-:S03]  /*16a0*/  IMAD.U32 R3, RZ, RZ, UR37 ;  /* 0x00000025ff037e24 */ /* 0x000fc6000f8e00ff */
[----:B------:R-:W-:Y:S01]  /*16b0*/  SHF.L.U32 R0, R0, 0x1f, RZ ;  /* 0x0000001f00007819 */ /* 0x000fe200000006ff */
[----:B0-----:R-:W-:-:S06]  /*16c0*/  ULEA UR4, UR5, UR4, 0x18 ;  /* 0x0000000405047291 */ /* 0x001fcc000f8ec03f */
[----:B------:R-:W-:-:S04]  /*16d0*/  IMAD.U32 R6, RZ, RZ, UR4 ;  /* 0x00000004ff067e24 */ /* 0x000fc8000f8e00ff */
[----:B------:R-:W-:-:S04]  /*16e0*/  IMAD R3, R3, 0x8, R6 ;  /* 0x0000000803037824 */ /* 0x000fc800078e0206 */
[----:B------:R0:W1:Y:S01]  /*16f0*/  SYNCS.PHASECHK.TRANS64.TRYWAIT P1, [R3+URZ], R0 ;  /* 0x00000000030075a7 */ /* 0x000062000802017f */
[----:B------:R-:W-:Y:S05]  /*1700*/  @!P0 BRA `(.L_x_19) ;  /* 0x0000000000048947 */ /* 0x000fea0003800000 */
[----:B------:R-:W-:Y:S01]  /*1710*/  BPT.TRAP 0x1 ;  /* 0x000000040000795c */ /* 0x000fe20000300000 */
.L_x_19:
[----:B------:R-:W-:-:S05]  /*1720*/  IMAD.U32 R4, RZ, RZ, UR42 ;  /* 0x0000002aff047e24 */ /* 0x000fca000f8e00ff */
[----:B------:R-:W-:Y:S01]  /*1730*/  ISETP.GE.AND P2, PT, R4, 0x1, PT ;  /* 0x000000010400780c */ /* 0x000fe20003f46270 */
[----:B-1----:R-:W-:-:S12]  /*1740*/  @P1 BRA `(.L_x_20) ;  /* 0x0000000000081947 */ /* 0x002fd80003800000 */
[----:B------:R-:W1:Y:S02]  /*1750*/  SYNCS.PHASECHK.TRANS64.TRYWAIT P1, [R3+URZ], R0 ;  /* 0x00000000030075a7 */ /* 0x000e64000802017f */
[----:B-1----:R-:W-:Y:S05]  /*1760*/  @!P1 BRA `(.L_x_21) ;  /* 0x0000008800689947 */ /* 0x002fea0003800000 */
.L_x_20:
[----:B------:R-:W-:Y:S05]  /*1770*/  WARPSYNC.ALL ;  /* 0x0000000000007948 */ /* 0x000fea0003800000 */
[----:B------:R-:W-:Y:S01]  /*1780*/  R2UR UR4, R6 ;  /* 0x00000000060472ca */ /* 0x000fe200000e0000 */
[----:B------:R-:W-:Y:S01]  /*1790*/  ULEA UR24, UR37, UR43, 0xb ;  /* 0x0000002b25187291 */ /* 0x000fe2000f8e583f */
[----:B------:R-:W-:Y:S01]  /*17a0*/  WARPGROUP.ARRIVE ;  /* 0x00000000000079c5 */ /* 0x000fe20000000000 */
[----:B------:R-:W-:Y:S01]  /*17b0*/  UMOV UR5, 0x40000040 ;  /* 0x4000004000057882 */ /* 0x000fe20000000000 */
[----:B------:R-:W-:Y:S01]  /*17c0*/  UMOV UR7, 0x40000040 ;  /* 0x4000004000077882 */ /* 0x000fe20000000000 */
[----:B------:R-:W-:Y:S01]  /*17d0*/  UMOV UR9, UR5 ;  /* 0x0000000500097c82 */ /* 0x000fe20008000000 */
[----:B------:R-:W-:Y:S01]  /*17e0*/  UMOV UR11, 0x40000040 ;  /* 0x40000040000b7882 */ /* 0x000fe20000000000 */
[----:B------:R-:W-:Y:S01]  /*17f0*/  UMOV UR13, UR5 ;  /* 0x00000005000d7c82 */ /* 0x000fe20008000000 */
[----:B------:R-:W-:Y:S01]  /*1800*/  UMOV UR15, 0x40000040 ;  /* 0x40000040000f7882 */ /* 0x000fe20000000000 */
[----:B------:R-:W-:Y:S01]  /*1810*/  UMOV UR17, UR5 ;  /* 0x0000000500117c82 */ /* 0x000fe20008000000 */
[----:B------:R-:W-:-:S03]  /*1820*/  UMOV UR19, 0x40000040 ;  /* 0x4000004000137882 */ /* 0x000fc60000000000 */
[----:B------:R-:W-:-:S04]  /*1830*/  UIADD3 UR4, UR4, 0x18100, URZ ;  /* 0x0001810004047890 */ /* 0x000fc8000fffe03f */
[----:B------:R-:W-:-:S04]  /*1840*/  USHF.R.U32.HI UR4, URZ, 0x4, UR4 ;  /* 0x000000043f047899 */ /* 0x000fc80008011604 */
[----:B------:R-:W-:-:S04]  /*1850*/  ULOP3.LUT UR4, UR4, 0x3fff, URZ, 0xc0, !UPT ;  /* 0x00003fff04047892 */ /* 0x000fc8000f8ec03f */
[----:B------:R-:W-:-:S03]  /*1860*/  ULOP3.LUT UR20, UR4, 0x10000, URZ, 0xfc, !UPT ;  /* 0x0001000004147892 */ /* 0x000fc6000f8efc3f */
[----:B------:R-:W-:Y:S01]  /*1870*/  UMOV UR4, UR24 ;  /* 0x0000001800047c82 */ /* 0x000fe20008000000 */
[----:B------:R-:W-:Y:S01]  /*1880*/  UIMAD UR22, UR37, 0x700, UR20 ;  /* 0x00000700251678a4 */ /* 0x000fe2000f8e0214 */
[----:B------:R-:W-:Y:S01]  /*1890*/  UMOV UR8, UR4 ;  /* 0x0000000400087c82 */ /* 0x000fe20008000000 */
[----:B------:R-:W-:Y:S02]  /*18a0*/  UMOV UR12, UR4 ;  /* 0x00000004000c7c82 */ /* 0x000fe40008000000 */
[----:B------:R-:W-:Y:S02]  /*18b0*/  UIADD3 UR10, UR22, 0x80, URZ ;  /* 0x00000080160a7890 */ /* 0x000fe4000fffe03f */
[----:B------:R-:W-:Y:S02]  /*18c0*/  UIADD3 UR14, UR22, 0x100, URZ ;  /* 0x00000100160e7890 */ /* 0x000fe4000fffe03f */
[----:B------:R-:W-:Y:S01]  /*18d0*/  UMOV UR6, UR22 ;  /* 0x0000001600067c82 */ /* 0x000fe20008000000 */
[----:B------:R-:W-:Y:S01]  /*18e0*/  UIADD3 UR18, UR22, 0x180, URZ ;  /* 0x0000018016127890 */ /* 0x000fe2000fffe03f */
[----:B------:R-:W-:Y:S01]  /*18f0*/  HGMMA.64x16x16.F32.BF16 R72, gdesc[UR4], RZ, !UPT, gsb0 ;  /* 0x00200000044879f0 */ /* 0x000fe2000c0018ff */
[----:B------:R-:W-:Y:S01]  /*1900*/  UMOV UR6, UR10 ;  /* 0x0000000a00067c82 */ /* 0x000fe20008000000 */
[----:B------:R-:W-:Y:S01]  /*1910*/  UMOV UR7, 0x40000040 ;  /* 0x4000004000077882 */ /* 0x000fe20000000000 */
[----:B------:R-:W-:Y:S01]  /*1920*/  UMOV UR10, UR14 ;  /* 0x0000000e000a7c82 */ /* 0x000fe20008000000 */
[----:B------:R-:W-:-:S02]  /*1930*/  UMOV UR16, UR4 ;  /* 0x0000000400107c82 */ /* 0x000fc40008000000 */
[----:B------:R-:W-:Y:S01]  /*1940*/  UMOV UR14, UR18 ;  /* 0x00000012000e7c82 */ /* 0x000fe20008000000 */
[----:B------:R-:W-:Y:S02]  /*1950*/  WARPGROUP.DEPBAR.LE gsb0, 0x0 ;  /* 0x00008000000079c5 */ /* 0x000fe40000010000 */
[----:B------:R-:W-:-:S06]  /*1960*/  WARPGROUP.ARRIVE ;  /* 0x00000000000079c5 */ /* 0x000fcc0000000000 */
[----:B------:R-:W-:Y:S01]  /*1970*/  HGMMA.64x16x16.F32.BF16 R64, gdesc[UR4], RZ, !UPT, gsb0 ;  /* 0x00200000044079f0 */ /* 0x000fe2000c0018ff */
[----:B------:R-:W-:Y:S01]  /*1980*/  UIADD3 UR6, UR22, 0x200, URZ ;  /* 0x0000020016067890 */ /* 0x000fe2000fffe03f */
[----:B------:R-:W-:-:S06]  /*1990*/  UMOV UR7, 0x40000040 ;  /* 0x4000004000077882 */ /* 0x000fcc0000000000 */
[----:B------:R-:W-:Y:S01]  /*19a0*/  UMOV UR18, UR6 ;  /* 0x0000000600127c82 */ /* 0x000fe20008000000 */
[----:B------:R-:W-:Y:S02]  /*19b0*/  WARPGROUP.DEPBAR.LE gsb0, 0x0 ;  /* 0x00008000000079c5 */ /* 0x000fe40000010000 */
[----:B------:R-:W-:-:S06]  /*19c0*/  WARPGROUP.ARRIVE ;  /* 0x00000000000079c5 */ /* 0x000fcc0000000000 */
[----:B------:R-:W-:Y:S01]  /*19d0*/  HGMMA.64x16x16.F32.BF16 R56, gdesc[UR8], RZ, !UPT, gsb0 ;  /* 0x00200000083879f0 */ /* 0x000fe2000c0018ff */
[----:B------:R-:W-:Y:S02]  /*19e0*/  UIADD3 UR8, UR22, 0x280, URZ ;  /* 0x0000028016087890 */ /* 0x000fe4000fffe03f */
[----:B------:R-:W-:Y:S02]  /*19f0*/  UIADD3 UR9, UR22, 0x300, URZ ;  /* 0x0000030016097890 */ /* 0x000fe4000fffe03f */
[----:B------:R-:W-:Y:S01]  /*1a00*/  UIADD3 UR10, UR22, 0x82, URZ ;  /* 0x00000082160a7890 */ /* 0x000fe2000fffe03f */
[----:B------:R-:W-:Y:S02]  /*1a10*/  UMOV UR11, 0x40000040 ;  /* 0x40000040000b7882 */ /* 0x000fe40000000000 */
[----:B------:R-:W-:Y:S01]  /*1a20*/  UMOV UR6, UR8 ;  /* 0x0000000800067c82 */ /* 0x000fe20008000000 */
[----:B------:R-:W-:Y:S02]  /*1a30*/  WARPGROUP.DEPBAR.LE gsb0, 0x0 ;  /* 0x00008000000079c5 */ /* 0x000fe40000010000 */
[----:B------:R-:W-:-:S06]  /*1a40*/  WARPGROUP.ARRIVE ;  /* 0x00000000000079c5 */ /* 0x000fcc0000000000 */
[----:B------:R-:W-:Y:S01]  /*1a50*/  HGMMA.64x16x16.F32.BF16 R48, gdesc[UR12], RZ, !UPT, gsb0 ;  /* 0x002000000c3079f0 */ /* 0x000fe2000c0018ff */
[----:B------:R-:W-:Y:S01]  /*1a60*/  UIADD3 UR14, UR22, 0x102, URZ ;  /* 0x00000102160e7890 */ /* 0x000fe2000fffe03f */
[----:B------:R-:W-:Y:S01]  /*1a70*/  UMOV UR15, 0x40000040 ;  /* 0x40000040000f7882 */ /* 0x000fe20000000000 */
        /* <DEDUP_REMOVED lines=8> */
[----:B------:R-:W-:Y:S01]  /*1b00*/  UMOV UR6, UR9 ;  /* 0x0000000900067c82 */ /* 0x000fe20008000000 */
[----:B------:R-:W-:Y:S01]  /*1b10*/  UMOV UR7, 0x40000040 ;  /* 0x4000004000077882 */ /* 0x000fe20000000000 */
[----:B------:R-:W-:Y:S02]  /*1b20*/  WARPGROUP.DEPBAR.LE gsb0, 0x0 ;  /* 0x00008000000079c5 */ /* 0x000fe40000010000 */
[----:B------:R-:W-:-:S06]  /*1b30*/  WARPGROUP.ARRIVE ;  /* 0x00000000000079c5 */ /* 0x000fcc0000000000 */
[----:B------:R-:W-:Y:S01]  /*1b40*/  HGMMA.64x16x16.F32.BF16 R24, gdesc[UR4], RZ, !UPT, gsb0 ;  /* 0x00200000041879f0 */ /* 0x000fe2000c0018ff */
[----:B------:R-:W-:Y:S02]  /*1b50*/  UIADD3 UR4, UR24, 0x2, URZ ;  /* 0x0000000218047890 */ /* 0x000fe4000fffe03f */
[----:B------:R-:W-:Y:S01]  /*1b60*/  UIADD3 UR6, UR22, 0x2, URZ ;  /* 0x0000000216067890 */ /* 0x000fe2000fffe03f */
[----:B------:R-:W-:Y:S01]  /*1b70*/  UMOV UR5, 0x40000040 ;  /* 0x4000004000057882 */ /* 0x000fe20000000000 */
[----:B------:R-:W-:Y:S01]  /*1b80*/  UMOV UR7, 0x40000040 ;  /* 0x4000004000077882 */ /* 0x000fe20000000000 */
[----:B------:R-:W-:Y:S02]  /*1b90*/  UMOV UR9, UR5 ;  /* 0x0000000500097c82 */ /* 0x000fe40008000000 */
[----:B------:R-:W-:Y:S01]  /*1ba0*/  UMOV UR8, UR4 ;  /* 0x0000000400087c82 */ /* 0x000fe20008000000 */
[----:B------:R-:W-:Y:S01]  /*1bb0*/  UMOV UR12, UR4 ;  /* 0x00000004000c7c82 */ /* 0x000fe20008000000 */
[----:B------:R-:W-:Y:S01]  /*1bc0*/  UMOV UR13, UR5 ;  /* 0x00000005000d7c82 */ /* 0x000fe20008000000 */
[----:B------:R-:W-:Y:S01]  /*1bd0*/  UMOV UR16, UR4 ;  /* 0x0000000400107c82 */ /* 0x000fe20008000000 */
[----:B------:R-:W-:Y:S01]  /*1be0*/  UMOV UR17, UR5 ;  /* 0x0000000500117c82 */ /* 0x000fe20008000000 */
[----:B------:R-:W-:-:S02]  /*1bf0*/  WARPGROUP.DEPBAR.LE gsb0, 0x0 ;  /* 0x00008000000079c5 */ /* 0x000fc40000010000 */
[----:B------:R-:W-:-:S06]  /*1c00*/  WARPGROUP.ARRIVE ;  /* 0x00000000000079c5 */ /* 0x000fcc0000000000 */
[----:B------:R-:W-:Y:S01]  /*1c10*/  HGMMA.64x16x16.F32.BF16 R72, gdesc[UR4], R72, gsb0 ;  /* 0x00200000044879f0 */ /* 0x000fe20008001848 */
[----:B------:R-:W-:Y:S01]  /*1c20*/  UMOV UR6, UR10 ;  /* 0x0000000a00067c82 */ /* 0x000fe20008000000 */
[----:B------:R-:W-:Y:S01]  /*1c30*/  UMOV UR7, 0x40000040 ;  /* 0x4000004000077882 */ /* 0x000fe20000000000 */
[----:B------:R-:W-:Y:S01]  /*1c40*/  UMOV UR10, UR14 ;  /* 0x0000000e000a7c82 */ /* 0x000fe20008000000 */
[----:B------:R-:W-:Y:S01]  /*1c50*/  UMOV UR14, UR18 ;  /* 0x00000012000e7c82 */ /* 0x000fe20008000000 */
[----:B------:R-:W-:Y:S02]  /*1c60*/  WARPGROUP.DEPBAR.LE gsb0, 0x0 ;  /* 0x00008000000079c5 */ /* 0x000fe40000010000 */
[----:B------:R-:W-:-:S06]  /*1c70*/  WARPGROUP.ARRIVE ;  /* 0x00000000000079c5 */ /* 0x000fcc0000000000 */
[----:B------:R-:W-:Y:S01]  /*1c80*/  HGMMA.64x16x16.F32.BF16 R64, gdesc[UR4], R64, gsb0 ;  /* 0x00200000044079f0 */ /* 0x000fe20008001840 */
[----:B------:R-:W-:Y:S01]  /*1c90*/  UIADD3 UR6, UR22, 0x202, URZ ;  /* 0x0000020216067890 */ /* 0x000fe2000fffe03f */
[----:B------:R-:W-:-:S06]  /*1ca0*/  UMOV UR7, 0x40000040 ;  /* 0x4000004000077882 */ /* 0x000fcc0000000000 */
[----:B------:R-:W-:Y:S01]  /*1cb0*/  UMOV UR18, UR6 ;  /* 0x0000000600127c82 */ /* 0x000fe20008000000 */
[----:B------:R-:W-:Y:S02]  /*1cc0*/  WARPGROUP.DEPBAR.LE gsb0, 0x0 ;  /* 0x00008000000079c5 */ /* 0x000fe40000010000 */
[----:B------:R-:W-:-:S06]  /*1cd0*/  WARPGROUP.ARRIVE ;  /* 0x00000000000079c5 */ /* 0x000fcc0000000000 */
[----:B------:R-:W-:Y:S01]  /*1ce0*/  HGMMA.64x16x16.F32.BF16 R56, gdesc[UR8], R56, gsb0 ;  /* 0x00200000083879f0 */ /* 0x000fe20008001838 */
[----:B------:R-:W-:Y:S02]  /*1cf0*/  UIADD3 UR8, UR22, 0x282, URZ ;  /* 0x0000028216087890 */ /* 0x000fe4000fffe03f */
[----:B------:R-:W-:Y:S02]  /*1d00*/  UIADD3 UR9, UR22, 0x302, URZ ;  /* 0x0000030216097890 */ /* 0x000fe4000fffe03f */
[----:B------:R-:W-:Y:S01]  /*1d10*/  UIADD3 UR10, UR22, 0x84, URZ ;  /* 0x00000084160a7890 */ /* 0x000fe2000fffe03f */
[----:B------:R-:W-:Y:S02]  /*1d20*/  UMOV UR11, 0x40000040 ;  /* 0x40000040000b7882 */ /* 0x000fe40000000000 */
[----:B------:R-:W-:Y:S01]  /*1d30*/  UMOV UR6, UR8 ;  /* 0x0000000800067c82 */ /* 0x000fe20008000000 */
[----:B------:R-:W-:Y:S02]  /*1d40*/  WARPGROUP.DEPBAR.LE gsb0, 0x0 ;  /* 0x00008000000079c5 */ /* 0x000fe40000010000 */
[----:B------:R-:W-:-:S06]  /*1d50*/  WARPGROUP.ARRIVE ;  /* 0x00000000000079c5 */ /* 0x000fcc0000000000 */
[----:B------:R-:W-:Y:S01]  /*1d60*/  HGMMA.64x16x16.F32.BF16 R48, gdesc[UR12], R48, gsb0 ;  /* 0x002000000c3079f0 */ /* 0x000fe20008001830 */
[----:B------:R-:W-:Y:S01]  /*1d70*/  UIADD3 UR14, UR22, 0x104, URZ ;  /* 0x00000104160e7890 */ /* 0x000fe2000fffe03f */
[----:B------:R-:W-:Y:S01]  /*1d80*/  UMOV UR15, 0x40000040 ;  /* 0x40000040000f7882 */ /* 0x000fe20000000000 */
        /* <DEDUP_REMOVED lines=8> */
[----:B------:R-:W-:Y:S01]  /*1e10*/  UMOV UR6, UR9 ;  /* 0x0000000900067c82 */ /* 0x000fe20008000000 */
[----:B------:R-:W-:Y:S01]  /*1e20*/  UMOV UR7, 0x40000040 ;  /* 0x4000004000077882 */ /* 0x000fe20000000000 */
[----:B------:R-:W-:Y:S02]  /*1e30*/  WARPGROUP.DEPBAR.LE gsb0, 0x0 ;  /* 0x00008000000079c5 */ /* 0x000fe40000010000 */
[----:B------:R-:W-:-:S06]  /*1e40*/  WARPGROUP.ARRIVE ;  /* 0x00000000000079c5 */ /* 0x000fcc0000000000 */
[----:B------:R-:W-:Y:S01]  /*1e50*/  HGMMA.64x16x16.F32.BF16 R24, gdesc[UR4], R24, gsb0 ;  /* 0x00200000041879f0 */ /* 0x000fe20008001818 */
        /* <DEDUP_REMOVED lines=272> */
[----:B------:R-:W-:-:S05]  /*2f60*/  UIADD3 UR22, UR22, 0x686, URZ ;  /* 0x0000068616167890 */ /* 0x000fca000fffe03f */
[----:B------:R-:W-:Y:S01]  /*2f70*/  UMOV UR6, UR8 ;  /* 0x0000000800067c82 */ /* 0x000fe20008000000 */
[----:B------:R-:W-:Y:S02]  /*2f80*/  WARPGROUP.DEPBAR.LE gsb0, 0x0 ;  /* 0x00008000000079c5 */ /* 0x000fe40000010000 */
[----:B------:R-:W-:-:S06]  /*2f90*/  WARPGROUP.ARRIVE ;  /* 0x00000000000079c5 */ /* 0x000fcc0000000000 */
[----:B------:R-:W-:Y:S03]  /*2fa0*/  HGMMA.64x16x16.F32.BF16 R48, gdesc[UR12], R48, gsb0 ;  /* 0x002000000c3079f0 */ /* 0x000fe60008001830 */
[----:B------:R-:W-:Y:S02]  /*2fb0*/  WARPGROUP.DEPBAR.LE gsb0, 0x0 ;  /* 0x00008000000079c5 */ /* 0x000fe40000010000 */
[----:B------:R-:W-:-:S06]  /*2fc0*/  WARPGROUP.ARRIVE ;  /* 0x00000000000079c5 */ /* 0x000fcc0000000000 */
[----:B------:R-:W-:Y:S03]  /*2fd0*/  HGMMA.64x16x16.F32.BF16 R40, gdesc[UR16], R40, gsb0 ;  /* 0x00200000102879f0 */ /* 0x000fe60008001828 */
[----:B------:R-:W-:Y:S02]  /*2fe0*/  WARPGROUP.DEPBAR.LE gsb0, 0x0 ;  /* 0x00008000000079c5 */ /* 0x000fe40000010000 */
[----:B------:R-:W-:-:S06]  /*2ff0*/  WARPGROUP.ARRIVE ;  /* 0x00000000000079c5 */ /* 0x000fcc0000000000 */
[----:B------:R-:W-:Y:S01]  /*3000*/  HGMMA.64x16x16.F32.BF16 R32, gdesc[UR4], R32, gsb0 ;  /* 0x00200000042079f0 */ /* 0x000fe20008001820 */
[----:B------:R-:W-:Y:S01]  /*3010*/  UMOV UR6, UR22 ;  /* 0x0000001600067c82 */ /* 0x000fe20008000000 */
[----:B------:R-:W-:Y:S01]  /*3020*/  UMOV UR7, 0x40000040 ;  /* 0x4000004000077882 */ /* 0x000fe20000000000 */
[----:B------:R-:W-:Y:S02]  /*3030*/  WARPGROUP.DEPBAR.LE gsb0, 0x0 ;  /* 0x00008000000079c5 */ /* 0x000fe40000010000 */
[----:B------:R-:W-:-:S06]  /*3040*/  WARPGROUP.ARRIVE ;  /* 0x00000000000079c5 */ /* 0x000fcc0000000000 */
[----:B------:R-:W-:Y:S03]  /*3050*/  HGMMA.64x16x16.F32.BF16 R24, gdesc[UR4], R24, gsb0 ;  /* 0x00200000041879f0 */ /* 0x000fe60008001818 */
[----:B------:R-:W-:Y:S02]  /*3060*/  WARPGROUP.DEPBAR.LE gsb0, 0x0 ;  /* 0x00008000000079c5 */ /* 0x000fe40000010000 */
[----:B------:R-:W-:Y:S05]  /*3070*/  @!P2 BRA `(.L_x_22) ;  /* 0x000000180040a947 */ /* 0x000fea0003800000 */
[----:B------:R-:W-:Y:S01]  /*3080*/  UIADD3 UR4, UR37, 0x1, URZ ;  /* 0x0000000125047890 */ /* 0x000fe2000fffe03f */
[----:B01----:R-:W-:Y:S02]  /*3090*/  IMAD.U32 R0, RZ, RZ, UR42 ;  /* 0x0000002aff007e24 */ /* 0x003fe4000f8e00ff */
[----:B------:R-:W-:Y:S01]  /*30a0*/  IMAD.U32 R3, RZ, RZ, UR37 ;  /* 0x00000025ff037e24 */ /* 0x000fe2000f8e00ff */
[----:B------:R-:W-:-:S04]  /*30b0*/  UISETP.NE.AND UP0, UPT, UR4, 0x3, UPT ;  /* 0x000000030400788c */ /* 0x000fc8000bf05270 */
[----:B------:R-:W-:Y:S02]  /*30c0*/  USEL UR5, URZ, 0x1, UP0 ;  /* 0x000000013f057887 */ /* 0x000fe40008000000 */
[----:B------:R-:W-:Y:S02]  /*30d0*/  USEL UR4, UR4, URZ, UP0 ;  /* 0x0000003f04047287 */ /* 0x000fe40008000000 */
[----:B------:R-:W-:-:S06]  /*30e0*/  ULOP3.LUT UR5, UR36, UR5, URZ, 0x3c, !UPT ;  /* 0x0000000524057292 */ /* 0x000fcc000f8e3c3f */
[----:B------:R-:W-:-:S07]  /*30f0*/  IMAD.U32 R7, RZ, RZ, UR5 ;  /* 0x00000005ff077e24 */ /* 0x000fce000f8e00ff */
.L_x_29:
[----:B------:R-:W-:Y:S05]  /*3100*/  @!P0 BRA `(.L_x_23) ;  /* 0x0000000000048947 */ /* 0x000fea0003800000 */
[----:B------:R-:W-:Y:S01]  /*3110*/  BPT.TRAP 0x1 ;  /* 0x000000040000795c */ /* 0x000fe20000300000 */
.L_x_23:
[----:B------:R-:W0:Y:S01]  /*3120*/  S2UR UR6, SR_CgaCtaId ;  /* 0x00000000000679c3 */ /* 0x000e220000008800 */
[----:B------:R-:W-:Y:S01]  /*3130*/  UMOV UR5, 0x400 ;  /* 0x0000040000057882 */ /* 0x000fe20000000000 */
[----:B------:R-:W-:Y:S01]  /*3140*/  IMAD.U32 R5, RZ, RZ, UR4 ;  /* 0x00000004ff057e24 */ /* 0x000fe2000f8e00ff */
[----:B------:R-:W-:Y:S01]  /*3150*/  SHF.L.U32 R4, R7, 0x1f, RZ ;  /* 0x0000001f07047819 */ /* 0x000fe200000006ff */
[----:B0-----:R-:W-:-:S06]  /*3160*/  ULEA UR5, UR6, UR5, 0x18 ;  /* 0x0000000506057291 */ /* 0x001fcc000f8ec03f */
[----:B------:R-:W-:-:S04]  /*3170*/  IMAD.U32 R6, RZ, RZ, UR5 ;  /* 0x00000005ff067e24 */ /* 0x000fc8000f8e00ff */
[----:B------:R-:W-:-:S04]  /*3180*/  IMAD R5, R5, 0x8, R6 ;  /* 0x0000000805057824 */ /* 0x000fc800078e0206 */
[----:B------:R0:W1:Y:S01]  /*3190*/  SYNCS.PHASECHK.TRANS64.TRYWAIT P1, [R5+URZ], R4 ;  /* 0x00000004050075a7 */ /* 0x000062000802017f */
[----:B------:R-:W-:Y:S05]  /*31a0*/  @!P0 BRA `(.L_x_24) ;  /* 0x0000000000048947 */ /* 0x000fea0003800000 */
[----:B------:R-:W-:Y:S01]  /*31b0*/  BPT.TRAP 0x1 ;  /* 0x000000040000795c */ /* 0x000fe20000300000 */
.L_x_24:
[----:B-1----:R-:W-:Y:S05]  /*31c0*/  @P1 BRA `(.L_x_25) ;  /* 0x0000000000081947 */ /* 0x002fea0003800000 */
[----:B------:R-:W1:Y:S02]  /*31d0*/  SYNCS.PHASECHK.TRANS64.TRYWAIT P1, [R5+URZ], R4 ;  /* 0x00000004050075a7 */ /* 0x000e64000802017f */
[----:B-1----:R-:W-:Y:S05]  /*31e0*/  @!P1 BRA `(.L_x_26) ;  /* 0x0000006c00dc9947 */ /* 0x002fea0003800000 */
.L_x_25:
[----:B------:R-:W-:Y:S01]  /*31f0*/  ULEA UR8, UR4, UR43, 0xb ;  /* 0x0000002b04087291 */ /* 0x000fe2000f8e583f */
[----:B------:R-:W-:Y:S01]  /*3200*/  WARPGROUP.ARRIVE ;  /* 0x00000000000079c5 */ /* 0x000fe20000000000 */
[----:B------:R-:W-:Y:S01]  /*3210*/  UIMAD UR6, UR4, 0x700, UR20 ;  /* 0x00000700040678a4 */ /* 0x000fe2000f8e0214 */
[----:B------:R-:W-:Y:S01]  /*3220*/  UMOV UR9, 0x40000040 ;  /* 0x4000004000097882 */ /* 0x000fe20000000000 */
[----:B------:R-:W-:Y:S02]  /*3230*/  UMOV UR11, 0x40000040 ;  /* 0x40000040000b7882 */ /* 0x000fe40000000000 */
[----:B------:R-:W-:Y:S01]  /*3240*/  UIADD3 UR14, UR6, 0x80, URZ ;  /* 0x00000080060e7890 */ /* 0x000fe2000fffe03f */
[----:B------:R-:W-:Y:S02]  /*3250*/  UMOV UR12, UR8 ;  /* 0x00000008000c7c82 */ /* 0x000fe40008000000 */
[----:B------:R-:W-:Y:S01]  /*3260*/  UMOV UR10, UR6 ;  /* 0x00000006000a7c82 */ /* 0x000fe20008000000 */
[----:B------:R-:W-:Y:S01]  /*3270*/  UMOV UR13, UR9 ;  /* 0x00000009000d7c82 */ /* 0x000fe20008000000 */
[----:B------:R-:W-:Y:S01]  /*3280*/  HGMMA.64x16x16.F32.BF16 R72, gdesc[UR8], R72, gsb0 ;  /* 0x00200000084879f0 */ /* 0x000fe20008001848 */
[----:B------:R-:W-:Y:S01]  /*3290*/  UMOV UR15, 0x40000040 ;  /* 0x40000040000f7882 */ /* 0x000fe20000000000 */
[----:B------:R-:W-:-:S02]  /*32a0*/  UIADD3 UR5, UR6, 0x100, URZ ;  /* 0x0000010006057890 */ /* 0x000fc4000fffe03f */
[----:B------:R-:W-:Y:S02]  /*32b0*/  UIADD3 UR7, UR6, 0x180, URZ ;  /* 0x0000018006077890 */ /* 0x000fe4000fffe03f */
[----:B------:R-:W-:Y:S01]  /*32c0*/  UIADD3 UR10, UR6, 0x200, URZ ;  /* 0x00000200060a7890 */ /* 0x000fe2000fffe03f */
[----:B------:R-:W-:Y:S01]  /*32d0*/  UMOV UR11, 0x40000040 ;  /* 0x40000040000b7882 */ /* 0x000fe20000000000 */
[----:B------:R-:W-:Y:S02]  /*32e0*/  WARPGROUP.DEPBAR.LE gsb0, 0x0 ;  /* 0x00008000000079c5 */ /* 0x000fe40000010000 */
[----:B------:R-:W-:-:S06]  /*32f0*/  WARPGROUP.ARRIVE ;  /* 0x00000000000079c5 */ /* 0x000fcc0000000000 */
[----:B------:R-:W-:Y:S01]  /*3300*/  HGMMA.64x16x16.F32.BF16 R64, gdesc[UR12], R64, gsb0 ;  /* 0x002000000c4079f0 */ /* 0x000fe20008001840 */
[----:B------:R-:W-:Y:S01]  /*3310*/  UMOV UR12, UR8 ;  /* 0x00000008000c7c82 */ /* 0x000fe20008000000 */
[----:B------:R-:W-:Y:S01]  /*3320*/  UMOV UR13, UR9 ;  /* 0x00000009000d7c82 */ /* 0x000fe20008000000 */
[----:B------:R-:W-:Y:S01]  /*3330*/  UMOV UR14, UR5 ;  /* 0x00000005000e7c82 */ /* 0x000fe20008000000 */
[----:B------:R-:W-:Y:S01]  /*3340*/  UMOV UR15, 0x40000040 ;  /* 0x40000040000f7882 */ /* 0x000fe20000000000 */
[----:B------:R-:W-:Y:S01]  /*3350*/  UIADD3 UR5, UR6, 0x280, URZ ;  /* 0x0000028006057890 */ /* 0x000fe2000fffe03f */
        /* <DEDUP_REMOVED lines=31> */
[----:B------:R-:W-:Y:S02]  /*3550*/  UIADD3 UR7, UR6, 0x102, URZ ;  /* 0x0000010206077890 */ /* 0x000fe4000fffe03f */
[----:B------:R-:W-:Y:S01]  /*3560*/  UIADD3 UR9, UR6, 0x182, URZ ;  /* 0x0000018206097890 */ /* 0x000fe2000fffe03f */
[----:B------:R-:W-:Y:S02]  /*3570*/  WARPGROUP.DEPBAR.LE gsb0, 0x0 ;  /* 0x00008000000079c5 */ /* 0x000fe40000010000 */
[----:B------:R-:W-:-:S06]  /*3580*/  WARPGROUP.ARRIVE ;  /* 0x00000000000079c5 */ /* 0x000fcc0000000000 */
[----:B------:R-:W-:Y:S01]  /*3590*/  HGMMA.64x16x16.F32.BF16 R24, gdesc[UR12], R24, gsb0 ;  /* 0x002000000c1879f0 */ /* 0x000fe20008001818 */
[----:B------:R-:W-:Y:S02]  /*35a0*/  UIADD3 UR12, UR8, 0x2, URZ ;  /* 0x00000002080c7890 */ /* 0x000fe4000fffe03f */
[----:B------:R-:W-:Y:S01]  /*35b0*/  UIADD3 UR14, UR6, 0x2, URZ ;  /* 0x00000002060e7890 */ /* 0x000fe2000fffe03f */
[----:B------:R-:W-:Y:S01]  /*35c0*/  UMOV UR13, 0x40000040 ;  /* 0x40000040000d7882 */ /* 0x000fe20000000000 */
[----:B------:R-:W-:Y:S01]  /*35d0*/  UMOV UR15, 0x40000040 ;  /* 0x40000040000f7882 */ /* 0x000fe20000000000 */
[----:B------:R-:W-:Y:S02]  /*35e0*/  WARPGROUP.DEPBAR.LE gsb0, 0x0 ;  /* 0x00008000000079c5 */ /* 0x000fe40000010000 */
[----:B------:R-:W-:-:S06]  /*35f0*/  WARPGROUP.ARRIVE ;  /* 0x00000000000079c5 */ /* 0x000fcc0000000000 */
[----:B------:R-:W-:Y:S01]  /*3600*/  HGMMA.64x16x16.F32.BF16 R72, gdesc[UR12], R72, gsb0 ;  /* 0x002000000c4879f0 */ /* 0x000fe20008001848 */
[----:B------:R-:W-:Y:S01]  /*3610*/  UMOV UR14, UR5 ;  /* 0x00000005000e7c82 */ /* 0x000fe20008000000 */
[----:B------:R-:W-:Y:S01]  /*3620*/  UMOV UR15, 0x40000040 ;  /* 0x40000040000f7882 */ /* 0x000fe20000000000 */
[----:B------:R-:W-:Y:S01]  /*3630*/  UIADD3 UR5, UR6, 0x202, URZ ;  /* 0x0000020206057890 */ /* 0x000fe2000fffe03f */
        /* <DEDUP_REMOVED lines=245> */
[----:B------:R-:W-:Y:S01]  /*4590*/  UMOV UR9, 0x40000040 ;  /* 0x4000004000097882 */ /* 0x000fe20000000000 */
[----:B------:R-:W-:Y:S02]  /*45a0*/  WARPGROUP.DEPBAR.LE gsb0, 0x0 ;  /* 0x00008000000079c5 */ /* 0x000fe40000010000 */
[----:B------:R-:W-:-:S06]  /*45b0*/  WARPGROUP.ARRIVE ;  /* 0x00000000000079c5 */ /* 0x000fcc0000000000 */
[----:B------:R-:W-:Y:S01]  /*45c0*/  HGMMA.64x16x16.F32.BF16 R24, gdesc[UR12], R24, gsb0 ;  /* 0x002000000c1879f0 */ /* 0x000fe20008001818 */
[----:B------:R-:W-:Y:S02]  /*45d0*/  UIADD3 UR12, UR6, 0x506, URZ ;  /* 0x00000506060c7890 */ /* 0x000fe4000fffe03f */
        /* <DEDUP_REMOVED lines=11> */
[----:B------:R-:W-:Y:S02]  /*4690*/  UIADD3 UR7, UR6, 0x606, URZ ;  /* 0x0000060606077890 */ /* 0x000fe4000fffe03f */
[----:B------:R-:W-:Y:S01]  /*46a0*/  UIADD3 UR6, UR6, 0x686, URZ ;  /* 0x0000068606067890 */ /* 0x000fe2000fffe03f */
        /* <DEDUP_REMOVED lines=25> */
[----:B------:R-:W-:Y:S01]  /*4840*/  BPT.TRAP 0x1 ;  /* 0x000000040000795c */ /* 0x000fe20000300000 */
.L_x_27:
[----:B------:R-:W-:-:S13]  /*4850*/  ISETP.NE.AND P1, PT, R22, RZ, PT ;  /* 0x000000ff1600720c */ /* 0x000fda0003f25270 */
[----:B01----:R-:W-:-:S04]  /*4860*/  @P1 IMAD R4, R3, 0x8, R6 ;  /* 0x0000000803041824 */ /* 0x003fc800078e0206 */
[----:B------:R-:W-:-:S05]  /*4870*/  @P1 VIADD R4, R4, 0x18 ;  /* 0x0000001804041836 */ /* 0x000fca0000000000 */
[----:B------:R-:W-:-:S04]  /*4880*/  @P1 PRMT R4, R19, 0x654, R4 ;  /* 0x0000065413041816 */ /* 0x000fc80000000004 */
[----:B------:R0:W-:Y:S01]  /*4890*/  @P1 SYNCS.ARRIVE.TRANS64.RED.A1T0 RZ, [R4+URZ], RZ ;  /* 0x000000ff04ff19a7 */ /* 0x0001e2000810043f */
[----:B------:R-:W-:-:S13]  /*48a0*/  ISETP.GT.U32.AND P1, PT, R18, 0x1, PT ;  /* 0x000000011200780c */ /* 0x000fda0003f24070 */
[----:B0-----:R-:W-:Y:S05]  /*48b0*/  @P1 BRA `(.L_x_28) ;  /* 0x0000000000041947 */ /* 0x001fea0003800000 */
[----:B------:R-:W-:Y:S01]  /*48c0*/  BPT.TRAP 0x1 ;  /* 0x000000040000795c */ /* 0x000fe20000300000 */
.L_x_28:
[----:B------:R-:W-:Y:S01]  /*48d0*/  UIADD3 UR4, UR4, 0x1, URZ ;  /* 0x0000000104047890 */ /* 0x000fe2000fffe03f */
[C---:B------:R-:W-:Y:S01]  /*48e0*/  ISETP.GT.AND P2, PT, R0.reuse, 0x1, PT ;  /* 0x000000010000780c */ /* 0x040fe20003f44270 */
[----:B------:R-:W-:Y:S02]  /*48f0*/  VIADD R3, R3, 0x1 ;  /* 0x0000000103037836 */ /* 0x000fe40000000000 */
[----:B------:R-:W-:Y:S01]  /*4900*/  UISETP.NE.AND UP0, UPT, UR4, 0x3, UPT ;  /* 0x000000030400788c */ /* 0x000fe2000bf05270 */
[----:B------:R-:W-:Y:S02]  /*4910*/  VIADD R0, R0, 0xffffffff ;  /* 0xffffffff00007836 */ /* 0x000fe40000000000 */
[C---:B------:R-:W-:Y:S01]  /*4920*/  ISETP.NE.AND P1, PT, R3.reuse, 0x3, PT ;  /* 0x000000030300780c */ /* 0x040fe20003f25270 */
[----:B------:R-:W-:Y:S02]  /*4930*/  USEL UR5, URZ, 0x1, UP0 ;  /* 0x000000013f057887 */ /* 0x000fe40008000000 */
[----:B------:R-:W-:Y:S01]  /*4940*/  USEL UR4, UR4, URZ, UP0 ;  /* 0x0000003f04047287 */ /* 0x000fe20008000000 */
[----:B------:R-:W-:-:S03]  /*4950*/  SEL R3, R3, RZ, P1 ;  /* 0x000000ff03037207 */ /* 0x000fc60000800000 */
[----:B------:R-:W-:Y:S01]  /*4960*/  LOP3.LUT R7, R7, UR5, RZ, 0x3c, !PT ;  /* 0x0000000507077c12 */ /* 0x000fe2000f8e3cff */
[----:B------:R-:W-:Y:S07]  /*4970*/  @P2 BRA `(.L_x_29) ;  /* 0xffffffe400e02947 */ /* 0x000fee000383ffff */
.L_x_22:
[----:B01----:R-:W0:Y:S02]  /*4980*/  LDC R0, c[0x0][0x28c] ;  /* 0x0000a300ff007b82 */ /* 0x003e240000000800 */
[----:B0-----:R-:W-:-:S13]  /*4990*/  ISETP.GE.AND P1, PT, R0, 0x1, PT ;  /* 0x000000010000780c */ /* 0x001fda0003f26270 */
[----:B------:R-:W-:Y:S05]  /*49a0*/  @!P1 BRA `(.L_x_30) ;  /* 0x0000000000449947 */ /* 0x000fea0003800000 */
[----:B------:R-:W-:Y:S05]  /*49b0*/  @!P0 BRA `(.L_x_31) ;  /* 0x0000000000048947 */ /* 0x000fea0003800000 */
[----:B------:R-:W-:Y:S01]  /*49c0*/  BPT.TRAP 0x1 ;  /* 0x000000040000795c */ /* 0x000fe20000300000 */
.L_x_31:
[----:B------:R-:W-:-:S13]  /*49d0*/  ISETP.NE.AND P0, PT, R22, RZ, PT ;  /* 0x000000ff1600720c */ /* 0x000fda0003f05270 */
[----:B------:R-:W-:-:S05]  /*49e0*/  VOTEU.ANY UP0, P0 ;  /* 0x00000000003f7886 */ /* 0x000fca0000000100 */
[----:B------:R-:W-:-:S06]  /*49f0*/  @UP0 UIADD3 UR4, UR42, UR37, URZ ;  /* 0x000000252a040290 */ /* 0x000fcc000fffe03f */
[----:B------:R-:W-:Y:S02]  /*4a00*/  IMAD.U32 R4, RZ, RZ, UR4 ;  /* 0x00000004ff047e24 */ /* 0x000fe4000f8e00ff */
[----:B------:R-:W-:Y:S02]  /*4a10*/  IMAD.U32 R3, RZ, RZ, UR4 ;  /* 0x00000004ff037e24 */ /* 0x000fe4000f8e00ff */
[----:B------:R-:W-:-:S05]  /*4a20*/  @P0 IMAD.WIDE.U32 R4, R4, -0x55555555, RZ ;  /* 0xaaaaaaab04040825 */ /* 0x000fca00078e00ff */
[----:B------:R-:W-:-:S05]  /*4a30*/  @P0 SHF.R.U32.HI R0, RZ, 0x1, R5 ;  /* 0x00000001ff000819 */ /* 0x000fca0000011605 */
[----:B------:R-:W-:-:S04]  /*4a40*/  @P0 IMAD R0, R0, -0x3, R3 ;  /* 0xfffffffd00000824 */ /* 0x000fc800078e0203 */
[----:B------:R-:W-:-:S04]  /*4a50*/  @P0 IMAD R0, R0, 0x8, R6 ;  /* 0x0000000800000824 */ /* 0x000fc800078e0206 */
[----:B------:R-:W-:-:S05]  /*4a60*/  @P0 VIADD R0, R0, 0x18 ;  /* 0x0000001800000836 */ /* 0x000fca0000000000 */
[----:B------:R-:W-:-:S04]  /*4a70*/  @P0 PRMT R0, R19, 0x654, R0 ;  /* 0x0000065413000816 */ /* 0x000fc80000000000 */
[----:B------:R0:W-:Y:S01]  /*4a80*/  @P0 SYNCS.ARRIVE.TRANS64.RED.A1T0 RZ, [R0+URZ], RZ ;  /* 0x000000ff00ff09a7 */ /* 0x0001e2000810043f */
[----:B------:R-:W-:-:S13]  /*4a90*/  ISETP.GT.U32.AND P0, PT, R18, 0x1, PT ;  /* 0x000000011200780c */ /* 0x000fda0003f04070 */
[----:B0-----:R-:W-:Y:S05]  /*4aa0*/  @P0 BRA `(.L_x_30) ;  /* 0x0000000000040947 */ /* 0x001fea0003800000 */
[----:B------:R-:W-:Y:S01]  /*4ab0*/  BPT.TRAP 0x1 ;  /* 0x000000040000795c */ /* 0x000fe20000300000 */
.L_x_30:
[----:B------:R-:W-:Y:S01]  /*4ac0*/  IMAD R10, R92, 0x70, RZ ;  /* 0x000000705c0a7824 */ /* 0x000fe200078e02ff */
[----:B------:R-:W-:Y:S01]  /*4ad0*/  UIADD3 UR37, UR41, UR37, URZ ;  /* 0x0000002529257290 */ /* 0x000fe2000fffe03f */
[----:B------:R-:W-:Y:S01]  /*4ae0*/  SHF.R.S32.HI R13, RZ, 0x1f, R91 ;  /* 0x0000001fff0d7819 */ /* 0x000fe2000001145b */
[----:B------:R-:W-:Y:S01]  /*4af0*/  ULDC UR7, c[0x0][0x288] ;  /* 0x0000a20000077ab9 */ /* 0x000fe20000000800 */
[----:B------:R-:W-:Y:S01]  /*4b00*/  IMAD.SHL.U32 R3, R93, 0x80, RZ ;  /* 0x000000805d037824 */ /* 0x000fe200078e00ff */
[C---:B------:R-:W-:Y:S01]  /*4b10*/  LOP3.LUT R8, R10.reuse, 0x6, R87, 0xf8, !PT ;  /* 0x000000060a087812 */ /* 0x040fe200078ef857 */
[----:B------:R-:W-:Y:S01]  /*4b20*/  UISETP.GT.U32.AND UP0, UPT, UR37, 0x2, UPT ;  /* 0x000000022500788c */ /* 0x000fe2000bf04070 */
[----:B------:R-:W-:Y:S01]  /*4b30*/  ISETP.GE.AND P0, PT, R10, UR7, PT ;  /* 0x000000070a007c0c */ /* 0x000fe2000bf06270 */
[----:B------:R-:W-:Y:S01]  /*4b40*/  ULDC.64 UR4, c[0x0][0x5d0] ;  /* 0x0001740000047ab9 */ /* 0x000fe20000000a00 */
[----:B------:R-:W-:Y:S01]  /*4b50*/  SHF.R.S32.HI R9, RZ, 0x1f, R8 ;  /* 0x0000001fff097819 */ /* 0x000fe20000011408 */
[----:B------:R-:W-:Y:S01]  /*4b60*/  ULDC UR10, c[0x0][0x284] ;  /* 0x0000a100000a7ab9 */ /* 0x000fe20000000800 */
[----:B------:R-:W-:Y:S01]  /*4b70*/  IMAD R0, R13, UR4, RZ ;  /* 0x000000040d007c24 */ /* 0x000fe2000f8e02ff */
[----:B------:R-:W-:Y:S01]  /*4b80*/  UISETP.LT.U32.AND UP0, UPT, UR41, 0x3, UP0 ;  /* 0x000000032900788c */ /* 0x000fe20008701070 */
[----:B------:R-:W-:Y:S01]  /*4b90*/  ISETP.GE.OR P0, PT, R3, UR10, P0 ;  /* 0x0000000a03007c0c */ /* 0x000fe20008706670 */
[----:B------:R-:W-:Y:S01]  /*4ba0*/  UISETP.GE.U32.AND UP1, UPT, UR41, 0x3, UPT ;  /* 0x000000032900788c */ /* 0x000fe2000bf26070 */
[C---:B------:R-:W-:Y:S01]  /*4bb0*/  IMAD R7, R91.reuse, UR5, R0 ;  /* 0x000000055b077c24 */ /* 0x040fe2000f8e0200 */
[----:B------:R-:W-:Y:S01]  /*4bc0*/  USEL UR6, URZ, 0x1, !UP0 ;  /* 0x000000013f067887 */ /* 0x000fe2000c000000 */
[----:B------:R-:W-:Y:S01]  /*4bd0*/  IMAD.WIDE.U32 R4, R91, UR4, R8 ;  /* 0x000000045b047c25 */ /* 0x000fe2000f8e0008 */
[----:B------:R-:W-:Y:S01]  /*4be0*/  UIMAD.WIDE.U32 UR4, UR37, -0x55555555, URZ ;  /* 0xaaaaaaab250478a5 */ /* 0x000fe2000f8e003f */
[----:B------:R-:W-:-:S02]  /*4bf0*/  ULDC.64 UR8, c[0x0][0x5c8] ;  /* 0x0001720000087ab9 */ /* 0x000fc40000000a00 */
[----:B------:R-:W-:Y:S01]  /*4c00*/  IMAD.WIDE R92, R93, 0x80, R80 ;  /* 0x000000805d5c7825 */ /* 0x000fe200078e0250 */
[----:B------:R-:W-:Y:S02]  /*4c10*/  USHF.R.U32.HI UR4, URZ, 0x1, UR5 ;  /* 0x000000013f047899 */ /* 0x000fe40008011605 */
[----:B------:R-:W-:Y:S01]  /*4c20*/  ULOP3.LUT UR36, UR36, UR6, URZ, 0x3c, !UPT ;  /* 0x0000000624247292 */ /* 0x000fe2000f8e3c3f */
[----:B------:R-:W-:Y:S01]  /*4c30*/  IMAD R11, R93, UR8, RZ ;  /* 0x000000085d0b7c24 */ /* 0x000fe2000f8e02ff */
[----:B------:R-:W-:Y:S01]  /*4c40*/  UIMAD UR37, UR4, -0x3, UR37 ;  /* 0xfffffffd042578a4 */ /* 0x000fe2000f8e0225 */
[----:B------:R-:W-:Y:S01]  /*4c50*/  IMAD.IADD R5, R5, 0x1, R7 ;  /* 0x0000000105057824 */ /* 0x000fe200078e0207 */
[----:B------:R-:W-:Y:S01]  /*4c60*/  @UP1 ULOP3.LUT UR36, UR36, 0x1, UR4, 0x78, !UPT ;  /* 0x0000000124241892 */ /* 0x000fe2000f8e7804 */
[C---:B------:R-:W-:Y:S02]  /*4c70*/  IMAD R11, R92.reuse, UR9, R11 ;  /* 0x000000095c0b7c24 */ /* 0x040fe4000f8e020b */
[----:B------:R-:W-:-:S04]  /*4c80*/  IMAD.WIDE.U32 R6, R92, UR8, R4 ;  /* 0x000000085c067c25 */ /* 0x000fc8000f8e0004 */
[----:B------:R-:W-:Y:S01]  /*4c90*/  IMAD.MOV.U32 R0, RZ, RZ, -0x1 ;  /* 0xffffffffff007424 */ /* 0x000fe200078e00ff */
[----:B------:R-:W-:Y:S06]  /*4ca0*/  @P0 BRA `(.L_x_32) ;  /* 0x0000003800400947 */ /* 0x000fec0003800000 */
[----:B-----5:R-:W-:Y:S01]  /*4cb0*/  FSETP.NEU.AND P0, PT, R82, RZ, PT ;  /* 0x000000ff5200720b */ /* 0x020fe20003f0d000 */
[----:B------:R-:W-:Y:S01]  /*4cc0*/  IMAD.IADD R4, R83, 0x1, -R10 ;  /* 0x0000000153047824 */ /* 0x000fe200078e0a0a */
[----:B------:R-:W-:Y:S01]  /*4cd0*/  BSSY B0, `(.L_x_32) ;  /* 0x000038d000007945 */ /* 0x000fe20003800000 */
[----:B------:R-:W-:Y:S02]  /*4ce0*/  IMAD.IADD R3, R90, 0x1, -R3 ;  /* 0x000000015a037824 */ /* 0x000fe400078e0a03 */
[----:B------:R-:W-:Y:S01]  /*4cf0*/  IMAD.IADD R105, R7, 0x1, R11 ;  /* 0x0000000107697824 */ /* 0x000fe200078e020b */
[----:B------:R-:W-:-:S04]  /*4d00*/  ISETP.GT.AND P1, PT, R4, RZ, PT ;  /* 0x000000ff0400720c */ /* 0x000fc80003f24270 */
[----:B------:R-:W-:-:S03]  /*4d10*/  ISETP.GT.AND P2, PT, R3, RZ, P1 ;  /* 0x000000ff0300720c */ /* 0x000fc60000f44270 */
[----:B------:R-:W-:Y:S10]  /*4d20*/  @!P0 BRA `(.L_x_33) ;  /* 0x0000002400dc8947 */ /* 0x000ff40003800000 */
[----:B------:R-:W0:Y:S01]  /*4d30*/  LDC.64 R98, c[0x0][0x5b8] ;  /* 0x00016e00ff627b82 */ /* 0x000e220000000a00 */
[----:B------:R-:W-:-:S07]  /*4d40*/  ULDC.64 UR4, c[0x0][0x5c0] ;  /* 0x0001700000047ab9 */ /* 0x000fce0000000a00 */
[----:B------:R-:W1:Y:S08]  /*4d50*/  LDC.64 R100, c[0x0][0x5b0] ;  /* 0x00016c00ff647b82 */ /* 0x000e700000000a00 */
[----:B------:R-:W2:Y:S01]  /*4d60*/  LDC.64 R102, c[0x0][0x5a8] ;  /* 0x00016a00ff667b82 */ /* 0x000ea20000000a00 */
[-C--:B0-----:R-:W-:Y:S02]  /*4d70*/  IMAD R10, R13, R98.reuse, RZ ;  /* 0x000000620d0a7224 */ /* 0x081fe400078e02ff */
[----:B------:R-:W-:-:S04]  /*4d80*/  IMAD.WIDE.U32 R96, R91, R98, R8 ;  /* 0x000000625b607225 */ /* 0x000fc800078e0008 */
[----:B------:R-:W-:Y:S02]  /*4d90*/  IMAD R95, R91, R99, R10 ;  /* 0x000000635b5f7224 */ /* 0x000fe400078e020a */
[-C--:B-1----:R-:W-:Y:S02]  /*4da0*/  IMAD R5, R93, R100.reuse, RZ ;  /* 0x000000645d057224 */ /* 0x082fe400078e02ff */
[----:B------:R-:W-:Y:S02]  /*4db0*/  IMAD.IADD R13, R97, 0x1, R95 ;  /* 0x00000001610d7824 */ /* 0x000fe400078e025f */
[----:B------:R-:W-:Y:S02]  /*4dc0*/  IMAD.MOV.U32 R12, RZ, RZ, R96 ;  /* 0x000000ffff0c7224 */ /* 0x000fe400078e0060 */
[C---:B------:R-:W-:Y:S02]  /*4dd0*/  IMAD R99, R92.reuse, R101, R5 ;  /* 0x000000655c637224 */ /* 0x040fe400078e0205 */
[----:B------:R-:W-:-:S04]  /*4de0*/  IMAD.WIDE.U32 R10, R92, R100, R12 ;  /* 0x000000645c0a7225 */ /* 0x000fc800078e000c */
[----:B------:R-:W-:Y:S01]  /*4df0*/  IMAD.IADD R5, R11, 0x1, R99 ;  /* 0x000000010b057824 */ /* 0x000fe200078e0263 */
[----:B--2---:R-:W-:-:S04]  /*4e00*/  LEA R14, P0, R10, R102, 0x1 ;  /* 0x000000660a0e7211 */ /* 0x004fc800078008ff */
[----:B------:R-:W-:-:S05]  /*4e10*/  LEA.HI.X R15, R10, R103, R5, 0x1, P0 ;  /* 0x000000670a0f7211 */ /* 0x000fca00000f0c05 */
[----:B------:R-:W2:Y:S01]  /*4e20*/  @P2 LDG.E.LTC128B.U16 R5, desc[UR44][R14.64] ;  /* 0x0000002c0e052981 */ /* 0x000ea2000c1e1520 */
[----:B------:R-:W-:Y:S01]  /*4e30*/  LEA R10, P0, R6, UR4, 0x1 ;  /* 0x00000004060a7c11 */ /* 0x000fe2000f8008ff */
[----:B------:R-:W-:Y:S01]  /*4e40*/  IMAD.WIDE.U32 R20, R92, R100, R8 ;  /* 0x000000645c147225 */ /* 0x000fe200078e0008 */
[----:B------:R-:W-:Y:S02]  /*4e50*/  BSSY B1, `(.L_x_34) ;  /* 0x0000013000017945 */ /* 0x000fe40003800000 */
[----:B------:R-:W-:Y:S01]  /*4e60*/  LEA.HI.X R11, R6, UR5, R105, 0x1, P0 ;  /* 0x00000005060b7c11 */ /* 0x000fe200080f0c69 */
[----:B------:R-:W-:Y:S01]  /*4e70*/  IMAD.IADD R21, R99, 0x1, R21 ;  /* 0x0000000163157824 */ /* 0x000fe200078e0215 */
[----:B------:R-:W-:Y:S01]  /*4e80*/  ISETP.GT.AND P0, PT, R4, 0x1, PT ;  /* 0x000000010400780c */ /* 0x000fe20003f04270 */
[----:B------:R-:W-:-:S03]  /*4e90*/  IMAD.WIDE.U32 R20, R91, R98, R20 ;  /* 0x000000625b147225 */ /* 0x000fc600078e0014 */
[----:B------:R-:W-:Y:S02]  /*4ea0*/  ISETP.GT.AND P3, PT, R3, RZ, P0 ;  /* 0x000000ff0300720c */ /* 0x000fe40000764270 */
[----:B------:R-:W-:Y:S01]  /*4eb0*/  LEA R6, P4, R20, R102, 0x1 ;  /* 0x0000006614067211 */ /* 0x000fe200078808ff */
[----:B--2---:R-:W-:-:S04]  /*4ec0*/  IMAD.U32 R7, R5, 0x10000, RZ ;  /* 0x0001000005077824 */ /* 0x004fc800078e00ff */
[----:B------:R-:W-:-:S04]  /*4ed0*/  FMUL R7, R7, R82 ;  /* 0x0000005207077220 */ /* 0x000fc80000400000 */
[----:B------:R-:W-:-:S05]  /*4ee0*/  FFMA R7, R72, R23, R7 ;  /* 0x0000001748077223 */ /* 0x000fca0000000007 */
[----:B------:R-:W-:Y:S01]  /*4ef0*/  F2FP.BF16.F32.PACK_AB R14, RZ, R7 ;  /* 0x00000007ff0e723e */ /* 0x000fe200000010ff */
[----:B------:R-:W-:-:S03]  /*4f00*/  IMAD.IADD R7, R95, 0x1, R21 ;  /* 0x000000015f077824 */ /* 0x000fc600078e0215 */
[----:B------:R-:W-:Y:S01]  /*4f10*/  PRMT R15, R14, 0x7610, R15 ;  /* 0x000076100e0f7816 */ /* 0x000fe2000000000f */
[----:B------:R-:W-:Y:S01]  /*4f20*/  IMAD.SHL.U32 R14, R100, 0x8, RZ ;  /* 0x00000008640e7824 */ /* 0x000fe200078e00ff */
[----:B------:R-:W-:-:S03]  /*4f30*/  LEA.HI.X R7, R20, R103, R7, 0x1, P4 ;  /* 0x0000006714077211 */ /* 0x000fc600020f0c07 */
[----:B------:R0:W-:Y:S02]  /*4f40*/  @P2 STG.E.U16 desc[UR44][R10.64], R15 ;  /* 0x0000000f0a002986 */ /* 0x0001e4000c10152c */
[----:B0-----:R-:W-:Y:S01]  /*4f50*/  SHF.L.U64.HI R15, R100, 0x3, R101 ;  /* 0x00000003640f7819 */ /* 0x001fe20000010265 */
[----:B------:R-:W-:Y:S06]  /*4f60*/  @!P3 BRA `(.L_x_35) ;  /* 0x000000000004b947 */ /* 0x000fec0003800000 */
[----:B------:R0:W5:Y:S02]  /*4f70*/  LDG.E.LTC128B.U16 R5, desc[UR44][R6.64+0x2] ;  /* 0x0000022c06057981 */ /* 0x000164000c1e1520 */
.L_x_35:
[----:B------:R-:W-:Y:S05]  /*4f80*/  BSYNC B1 ;  /* 0x0000000000017941 */ /* 0x000fea0003800000 */
.L_x_34:
[----:B-----5:R-:W-:Y:S01]  /*4f90*/  IMAD.U32 R93, R5, 0x10000, RZ ;  /* 0x00010000055d7824 */ /* 0x020fe200078e00ff */
[----:B------:R-:W-:Y:S01]  /*4fa0*/  ISETP.GT.AND P1, PT, R3, 0x8, P1 ;  /* 0x000000080300780c */ /* 0x000fe20000f24270 */
[----:B------:R-:W-:Y:S01]  /*4fb0*/  IMAD.WIDE.U32 R20, R92, R100, R14 ;  /* 0x000000645c147225 */ /* 0x000fe200078e000e */
[----:B------:R-:W-:-:S03]  /*4fc0*/  PRMT R72, R5, 0x7610, R72 ;  /* 0x0000761005487816 */ /* 0x000fc60000000048 */
[----:B------:R-:W-:Y:S01]  /*4fd0*/  FMUL R12, R93, R82 ;  /* 0x000000525d0c7220 */ /* 0x000fe20000400000 */
[----:B------:R-:W-:Y:S01]  /*4fe0*/  IMAD.IADD R99, R99, 0x1, R21 ;  /* 0x0000000163637824 */ /* 0x000fe200078e0215 */
[----:B------:R-:W-:Y:S02]  /*4ff0*/  IADD3 R96, P2, R96, R20, RZ ;  /* 0x0000001460607210 */ /* 0x000fe40007f5e0ff */
[----:B------:R-:W-:-:S03]  /*5000*/  FFMA R12, R73, R23, R12 ;  /* 0x00000017490c7223 */ /* 0x000fc6000000000c */
[----:B------:R-:W-:Y:S02]  /*5010*/  IMAD.X R13, R99, 0x1, R13, P2 ;  /* 0x00000001630d7824 */ /* 0x000fe400010e060d */
[----:B------:R-:W-:Y:S02]  /*5020*/  F2FP.BF16.F32.PACK_AB R12, RZ, R12 ;  /* 0x0000000cff0c723e */ /* 0x000fe400000010ff */
[----:B------:R-:W-:Y:S02]  /*5030*/  LEA R14, P2, R96, R102, 0x1 ;  /* 0x00000066600e7211 */ /* 0x000fe400078408ff */
[----:B------:R-:W-:Y:S02]  /*5040*/  PRMT R21, R12, 0x7610, R21 ;  /* 0x000076100c157816 */ /* 0x000fe40000000015 */
[----:B------:R-:W-:-:S03]  /*5050*/  LEA.HI.X R15, R96, R103, R13, 0x1, P2 ;  /* 0x00000067600f7211 */ /* 0x000fc600010f0c0d */
[----:B------:R1:W-:Y:S04]  /*5060*/  @P3 STG.E.U16 desc[UR44][R10.64+0x2], R21 ;  /* 0x000002150a003986 */ /* 0x0003e8000c10152c */
[----:B------:R-:W2:Y:S01]  /*5070*/  @P1 LDG.E.LTC128B.U16 R72, desc[UR44][R14.64] ;  /* 0x0000002c0e481981 */ /* 0x000ea2000c1e1520 */
[----:B------:R-:W-:Y:S01]  /*5080*/  IADD3 R20, P2, R8, R20, RZ ;  /* 0x0000001408147210 */ /* 0x000fe20007f5e0ff */
[----:B------:R-:W-:Y:S01]  /*5090*/  BSSY B1, `(.L_x_36) ;  /* 0x0000011000017945 */ /* 0x000fe20003800000 */
[C---:B------:R-:W-:Y:S02]  /*50a0*/  SHF.L.U64.HI R13, R86.reuse, 0x1, R85 ;  /* 0x00000001560d7819 */ /* 0x040fe40000010255 */
[----:B------:R-:W-:Y:S01]  /*50b0*/  ISETP.GT.AND P0, PT, R3, 0x8, P0 ;  /* 0x000000080300780c */ /* 0x000fe20000704270 */
[----:B-1----:R-:W-:Y:S01]  /*50c0*/  IMAD.X R21, R9, 0x1, R99, P2 ;  /* 0x0000000109157824 */ /* 0x002fe200010e0663 */
[----:B------:R-:W-:Y:S01]  /*50d0*/  LEA R12, P2, R86, R10, 0x1 ;  /* 0x0000000a560c7211 */ /* 0x000fe200078408ff */
[----:B------:R-:W-:-:S04]  /*50e0*/  IMAD.WIDE.U32 R20, R91, R98, R20 ;  /* 0x000000625b147225 */ /* 0x000fc800078e0014 */
[----:B------:R-:W-:Y:S01]  /*50f0*/  IMAD.X R13, R13, 0x1, R11, P2 ;  /* 0x000000010d0d7824 */ /* 0x000fe200010e060b */
[----:B------:R-:W-:Y:S01]  /*5100*/  LEA R8, P3, R20, R102, 0x1 ;  /* 0x0000006614087211 */ /* 0x000fe200078608ff */
[----:B------:R-:W-:-:S05]  /*5110*/  IMAD.IADD R9, R95, 0x1, R21 ;  /* 0x000000015f097824 */ /* 0x000fca00078e0215 */
[----:B------:R-:W-:Y:S01]  /*5120*/  LEA.HI.X R9, R20, R103, R9, 0x1, P3 ;  /* 0x0000006714097211 */ /* 0x000fe200018f0c09 */
[----:B--2---:R-:W-:-:S04]  /*5130*/  IMAD.U32 R5, R72, 0x10000, RZ ;  /* 0x0001000048057824 */ /* 0x004fc800078e00ff */
[----:B------:R-:W-:-:S04]  /*5140*/  FMUL R5, R5, R82 ;  /* 0x0000005205057220 */ /* 0x000fc80000400000 */
[----:B------:R-:W-:-:S05]  /*5150*/  FFMA R5, R74, R23, R5 ;  /* 0x000000174a057223 */ /* 0x000fca0000000005 */
[----:B------:R-:W-:-:S05]  /*5160*/  F2FP.BF16.F32.PACK_AB R5, RZ, R5 ;  /* 0x00000005ff05723e */ /* 0x000fca00000010ff */
[----:B------:R1:W-:Y:S01]  /*5170*/  @P1 STG.E.U16 desc[UR44][R12.64], R5 ;  /* 0x000000050c001986 */ /* 0x0003e2000c10152c */
[----:B------:R-:W-:Y:S05]  /*5180*/  @!P0 BRA `(.L_x_37) ;  /* 0x0000000000048947 */ /* 0x000fea0003800000 */
[----:B------:R2:W5:Y:S02]  /*5190*/  LDG.E.LTC128B.U16 R72, desc[UR44][R8.64+0x2] ;  /* 0x0000022c08487981 */ /* 0x000564000c1e1520 */
.L_x_37:
[----:B------:R-:W-:Y:S05]  /*51a0*/  BSYNC B1 ;  /* 0x0000000000017941 */ /* 0x000fea0003800000 */
.L_x_36:
[----:B-1---5:R-:W-:Y:S01]  /*51b0*/  IMAD.U32 R5, R72, 0x10000, RZ ;  /* 0x0001000048057824 */ /* 0x022fe200078e00ff */
[----:B------:R-:W-:Y:S01]  /*51c0*/  ISETP.GT.AND P1, PT, R4, 0x8, PT ;  /* 0x000000080400780c */ /* 0x000fe20003f24270 */
[----:B------:R-:W-:Y:S02]  /*51d0*/  BSSY B1, `(.L_x_38) ;  /* 0x0000008000017945 */ /* 0x000fe40003800000 */
[----:B------:R-:W-:Y:S01]  /*51e0*/  FMUL R14, R5, R82 ;  /* 0x00000052050e7220 */ /* 0x000fe20000400000 */
[----:B------:R-:W-:-:S03]  /*51f0*/  ISETP.GT.AND P2, PT, R3, RZ, P1 ;  /* 0x000000ff0300720c */ /* 0x000fc60000f44270 */
[----:B------:R-:W-:-:S05]  /*5200*/  FFMA R14, R75, R23, R14 ;  /* 0x000000174b0e7223 */ /* 0x000fca000000000e */
[----:B------:R-:W-:-:S05]  /*5210*/  F2FP.BF16.F32.PACK_AB R14, RZ, R14 ;  /* 0x0000000eff0e723e */ /* 0x000fca00000010ff */
[----:B------:R1:W-:Y:S01]  /*5220*/  @P0 STG.E.U16 desc[UR44][R12.64+0x2], R14 ;  /* 0x0000020e0c000986 */ /* 0x0003e2000c10152c */
[----:B------:R-:W-:Y:S05]  /*5230*/  @!P2 BRA `(.L_x_39) ;  /* 0x000000000004a947 */ /* 0x000fea0003800000 */
[----:B------:R3:W5:Y:S02]  /*5240*/  LDG.E.LTC128B.U16 R72, desc[UR44][R6.64+0x10] ;  /* 0x0000102c06487981 */ /* 0x000764000c1e1520 */
.L_x_39:
[----:B------:R-:W-:Y:S05]  /*5250*/  BSYNC B1 ;  /* 0x0000000000017941 */ /* 0x000fea0003800000 */
.L_x_38:
[----:B-----5:R-:W-:Y:S01]  /*5260*/  IMAD.U32 R5, R72, 0x10000, RZ ;  /* 0x0001000048057824 */ /* 0x020fe200078e00ff */
        /* <DEDUP_REMOVED lines=9> */
.L_x_41:
[----:B------:R-:W-:Y:S05]  /*5300*/  BSYNC B1 ;  /* 0x0000000000017941 */ /* 0x000fea0003800000 */
.L_x_40:
[----:B----45:R-:W-:Y:S01]  /*5310*/  IMAD.U32 R5, R72, 0x10000, RZ ;  /* 0x0001000048057824 */ /* 0x030fe200078e00ff */
[----:B------:R-:W-:Y:S01]  /*5320*/  ISETP.GT.AND P1, PT, R3, 0x8, P1 ;  /* 0x000000080300780c */ /* 0x000fe20000f24270 */
[----:B------:R-:W-:Y:S02]  /*5330*/  BSSY B1, `(.L_x_42) ;  /* 0x0000007000017945 */ /* 0x000fe40003800000 */
[----:B-1----:R-:W-:-:S04]  /*5340*/  FMUL R14, R5, R82 ;  /* 0x00000052050e7220 */ /* 0x002fc80000400000 */
[----:B------:R-:W-:-:S05]  /*5350*/  FFMA R14, R77, R23, R14 ;  /* 0x000000174d0e7223 */ /* 0x000fca000000000e */
[----:B------:R-:W-:-:S05]  /*5360*/  F2FP.BF16.F32.PACK_AB R14, RZ, R14 ;  /* 0x0000000eff0e723e */ /* 0x000fca00000010ff */
[----:B------:R1:W-:Y:S01]  /*5370*/  @P3 STG.E.U16 desc[UR44][R10.64+0x12], R14 ;  /* 0x0000120e0a003986 */ /* 0x0003e2000c10152c */
[----:B------:R-:W-:Y:S05]  /*5380*/  @!P1 BRA `(.L_x_43) ;  /* 0x0000000000049947 */ /* 0x000fea0003800000 */
[----:B------:R4:W5:Y:S02]  /*5390*/  LDG.E.LTC128B.U16 R72, desc[UR44][R8.64+0x10] ;  /* 0x0000102c08487981 */ /* 0x000964000c1e1520 */
.L_x_43:
[----:B------:R-:W-:Y:S05]  /*53a0*/  BSYNC B1 ;  /* 0x0000000000017941 */ /* 0x000fea0003800000 */
.L_x_42:
[----:B-----5:R-:W-:Y:S01]  /*53b0*/  IMAD.U32 R5, R72, 0x10000, RZ ;  /* 0x0001000048057824 */ /* 0x020fe200078e00ff */
[----:B------:R-:W-:Y:S01]  /*53c0*/  ISETP.GT.AND P0, PT, R3, 0x8, P0 ;  /* 0x000000080300780c */ /* 0x000fe20000704270 */
[----:B------:R-:W-:Y:S02]  /*53d0*/  BSSY B1, `(.L_x_44) ;  /* 0x0000007000017945 */ /* 0x000fe40003800000 */
[----:B------:R-:W-:-:S04]  /*53e0*/  FMUL R5, R5, R82 ;  /* 0x0000005205057220 */ /* 0x000fc80000400000 */
[----:B------:R-:W-:-:S05]  /*53f0*/  FFMA R5, R78, R23, R5 ;  /* 0x000000174e057223 */ /* 0x000fca0000000005 */
[----:B------:R-:W-:-:S05]  /*5400*/  F2FP.BF16.F32.PACK_AB R5, RZ, R5 ;  /* 0x00000005ff05723e */ /* 0x000fca00000010ff */
[----:B------:R0:W-:Y:S01]  /*5410*/  @P1 STG.E.U16 desc[UR44][R12.64+0x10], R5 ;  /* 0x000010050c001986 */ /* 0x0001e2000c10152c */
[----:B------:R-:W-:Y:S05]  /*5420*/  @!P0 BRA `(.L_x_45) ;  /* 0x0000000000048947 */ /* 0x000fea0003800000 */
[----:B------:R0:W5:Y:S02]  /*5430*/  LDG.E.LTC128B.U16 R72, desc[UR44][R8.64+0x12] ;  /* 0x0000122c08487981 */ /* 0x000164000c1e1520 */
.L_x_45:
[----:B------:R-:W-:Y:S05]  /*5440*/  BSYNC B1 ;  /* 0x0000000000017941 */ /* 0x000fea0003800000 */
.L_x_44:
[----:B0----5:R-:W-:Y:S01]  /*5450*/  IMAD.U32 R5, R72, 0x10000, RZ ;  /* 0x0001000048057824 */ /* 0x021fe200078e00ff */
[----:B------:R-:W-:Y:S01]  /*5460*/  ISETP.GT.AND P1, PT, R4, 0x10, PT ;  /* 0x000000100400780c */ /* 0x000fe20003f24270 */
[----:B------:R-:W-:Y:S02]  /*5470*/  BSSY B1, `(.L_x_46) ;  /* 0x0000008000017945 */ /* 0x000fe40003800000 */
[----:B-1----:R-:W-:Y:S01]  /*5480*/  FMUL R14, R5, R82 ;  /* 0x00000052050e7220 */ /* 0x002fe20000400000 */
[----:B------:R-:W-:-:S03]  /*5490*/  ISETP.GT.AND P2, PT, R3, RZ, P1 ;  /* 0x000000ff0300720c */ /* 0x000fc60000f44270 */
[----:B------:R-:W-:-:S05]  /*54a0*/  FFMA R14, R79, R23, R14 ;  /* 0x000000174f0e7223 */ /* 0x000fca000000000e */
[----:B------:R-:W-:-:S05]  /*54b0*/  F2FP.BF16.F32.PACK_AB R14, RZ, R14 ;  /* 0x0000000eff0e723e */ /* 0x000fca00000010ff */
[----:B------:R0:W-:Y:S01]  /*54c0*/  @P0 STG.E.U16 desc[UR44][R12.64+0x12], R14 ;  /* 0x0000120e0c000986 */ /* 0x0001e2000c10152c */
[----:B------:R-:W-:Y:S05]  /*54d0*/  @!P2 BRA `(.L_x_47) ;  /* 0x000000000004a947 */ /* 0x000fea0003800000 */
[----:B------:R1:W5:Y:S02]  /*54e0*/  LDG.E.LTC128B.U16 R72, desc[UR44][R6.64+0x20] ;  /* 0x0000202c06487981 */ /* 0x000364000c1e1520 */
.L_x_47:
[----:B------:R-:W-:Y:S05]  /*54f0*/  BSYNC B1 ;  /* 0x0000000000017941 */ /* 0x000fea0003800000 */
.L_x_46:
        /* <DEDUP_REMOVED lines=10> */
.L_x_49:
[----:B------:R-:W-:Y:S05]  /*55a0*/  BSYNC B1 ;  /* 0x0000000000017941 */ /* 0x000fea0003800000 */
.L_x_48:
[----:B0----5:R-:W-:Y:S01]  /*55b0*/  IMAD.U32 R5, R72, 0x10000, RZ ;  /* 0x0001000048057824 */ /* 0x021fe200078e00ff */
        /* <DEDUP_REMOVED lines=8> */
.L_x_51:
[----:B------:R-:W-:Y:S05]  /*5640*/  BSYNC B1 ;  /* 0x0000000000017941 */ /* 0x000fea0003800000 */
.L_x_50:
        /* <DEDUP_REMOVED lines=9> */
.L_x_53:
[----:B------:R-:W-:Y:S05]  /*56e0*/  BSYNC B1 ;  /* 0x0000000000017941 */ /* 0x000fea0003800000 */
.L_x_52:
[----:B0----5:R-:W-:Y:S01]  /*56f0*/  IMAD.U32 R5, R72, 0x10000, RZ ;  /* 0x0001000048057824 */ /* 0x021fe200078e00ff */
        /* <DEDUP_REMOVED lines=9> */
.L_x_55:
[----:B------:R-:W-:Y:S05]  /*5790*/  BSYNC B1 ;  /* 0x0000000000017941 */ /* 0x000fea0003800000 */
.L_x_54:
        /* <DEDUP_REMOVED lines=10> */
.L_x_57:
[----:B------:R-:W-:Y:S05]  /*5840*/  BSYNC B1 ;  /* 0x0000000000017941 */ /* 0x000fea0003800000 */
.L_x_56:
        /* <DEDUP_REMOVED lines=9> */
.L_x_59:
[----:B------:R-:W-:Y:S05]  /*58e0*/  BSYNC B1 ;  /* 0x0000000000017941 */ /* 0x000fea0003800000 */
.L_x_58:
        /* <DEDUP_REMOVED lines=9> */
.L_x_61:
[----:B------:R-:W-:Y:S05]  /*5980*/  BSYNC B1 ;  /* 0x0000000000017941 */ /* 0x000fea0003800000 */
.L_x_60:
        /* <DEDUP_REMOVED lines=10> */
.L_x_63:
[----:B------:R-:W-:Y:S05]  /*5a30*/  BSYNC B1 ;  /* 0x0000000000017941 */ /* 0x000fea0003800000 */
.L_x_62:
        /* <DEDUP_REMOVED lines=10> */
.L_x_65:
[----:B------:R-:W-:Y:S05]  /*5ae0*/  BSYNC B1 ;  /* 0x0000000000017941 */ /* 0x000fea0003800000 */
.L_x_64:
        /* <DEDUP_REMOVED lines=9> */
.L_x_67:
[----:B------:R-:W-:Y:S05]  /*5b80*/  BSYNC B1 ;  /* 0x0000000000017941 */ /* 0x000fea0003800000 */
.L_x_66:
        /* <DEDUP_REMOVED lines=9> */
.L_x_69:
[----:B------:R-:W-:Y:S05]  /*5c20*/  BSYNC B1 ;  /* 0x0000000000017941 */ /* 0x000fea0003800000 */
.L_x_68:
        /* <DEDUP_REMOVED lines=10> */
.L_x_71:
[----:B------:R-:W-:Y:S05]  /*5cd0*/  BSYNC B1 ;  /* 0x0000000000017941 */ /* 0x000fea0003800000 */
.L_x_70:
        /* <DEDUP_REMOVED lines=10> */
.L_x_73:
[----:B------:R-:W-:Y:S05]  /*5d80*/  BSYNC B1 ;  /* 0x0000000000017941 */ /* 0x000fea0003800000 */
.L_x_72:
        /* <DEDUP_REMOVED lines=9> */
.L_x_75:
[----:B------:R-:W-:Y:S05]  /*5e20*/  BSYNC B1 ;  /* 0x0000000000017941 */ /* 0x000fea0003800000 */
.L_x_74:
        /* <DEDUP_REMOVED lines=9> */
.L_x_77:
[----:B------:R-:W-:Y:S05]  /*5ec0*/  BSYNC B1 ;  /* 0x0000000000017941 */ /* 0x000fea0003800000 */
.L_x_76:
        /* <DEDUP_REMOVED lines=10> */
.L_x_79:
[----:B------:R-:W-:Y:S05]  /*5f70*/  BSYNC B1 ;  /* 0x0000000000017941 */ /* 0x000fea0003800000 */
.L_x_78:
        /* <DEDUP_REMOVED lines=10> */
.L_x_81:
[----:B------:R-:W-:Y:S05]  /*6020*/  BSYNC B1 ;  /* 0x0000000000017941 */ /* 0x000fea0003800000 */
.L_x_80:
        /* <DEDUP_REMOVED lines=9> */
.L_x_83:
[----:B------:R-:W-:Y:S05]  /*60c0*/  BSYNC B1 ;  /* 0x0000000000017941 */ /* 0x000fea0003800000 */
.L_x_82:
        /* <DEDUP_REMOVED lines=9> */
.L_x_85:
[----:B------:R-:W-:Y:S05]  /*6160*/  BSYNC B1 ;  /* 0x0000000000017941 */ /* 0x000fea0003800000 */
.L_x_84:
        /* <DEDUP_REMOVED lines=10> */
.L_x_87:
[----:B------:R-:W-:Y:S05]  /*6210*/  BSYNC B1 ;  /* 0x0000000000017941 */ /* 0x000fea0003800000 */
.L_x_86:
        /* <DEDUP_REMOVED lines=10> */
.L_x_89:
[----:B------:R-:W-:Y:S05]  /*62c0*/  BSYNC B1 ;  /* 0x0000000000017941 */ /* 0x000fea0003800000 */
.L_x_88:
        /* <DEDUP_REMOVED lines=9> */
.L_x_91:
[----:B------:R-:W-:Y:S05]  /*6360*/  BSYNC B1 ;  /* 0x0000000000017941 */ /* 0x000fea0003800000 */
.L_x_90:
        /* <DEDUP_REMOVED lines=9> */
.L_x_93:
[----:B------:R-:W-:Y:S05]  /*6400*/  BSYNC B1 ;  /* 0x0000000000017941 */ /* 0x000fea0003800000 */
.L_x_92:
        /* <DEDUP_REMOVED lines=10> */
.L_x_95:
[----:B------:R-:W-:Y:S05]  /*64b0*/  BSYNC B1 ;  /* 0x0000000000017941 */ /* 0x000fea0003800000 */
.L_x_94:
        /* <DEDUP_REMOVED lines=10> */
.L_x_97:
[----:B------:R-:W-:Y:S05]  /*6560*/  BSYNC B1 ;  /* 0x0000000000017941 */ /* 0x000fea0003800000 */
.L_x_96:
        /* <DEDUP_REMOVED lines=9> */
.L_x_99:
[----:B------:R-:W-:Y:S05]  /*6600*/  BSYNC B1 ;  /* 0x0000000000017941 */ /* 0x000fea0003800000 */
.L_x_98:
        /* <DEDUP_REMOVED lines=9> */
.L_x_101:
[----:B------:R-:W-:Y:S05]  /*66a0*/  BSYNC B1 ;  /* 0x0000000000017941 */ /* 0x000fea0003800000 */
.L_x_100:
        /* <DEDUP_REMOVED lines=10> */
.L_x_103:
[----:B------:R-:W-:Y:S05]  /*6750*/  BSYNC B1 ;  /* 0x0000000000017941 */ /* 0x000fea0003800000 */
.L_x_102:
        /* <DEDUP_REMOVED lines=10> */
.L_x_105:
[----:B------:R-:W-:Y:S05]  /*6800*/  BSYNC B1 ;  /* 0x0000000000017941 */ /* 0x000fea0003800000 */
.L_x_104:
        /* <DEDUP_REMOVED lines=9> */
.L_x_107:
[----:B------:R-:W-:Y:S05]  /*68a0*/  BSYNC B1 ;  /* 0x0000000000017941 */ /* 0x000fea0003800000 */
.L_x_106:
        /* <DEDUP_REMOVED lines=9> */
.L_x_109:
[----:B------:R-:W-:Y:S05]  /*6940*/  BSYNC B1 ;  /* 0x0000000000017941 */ /* 0x000fea0003800000 */
.L_x_108:
        /* <DEDUP_REMOVED lines=10> */
.L_x_111:
[----:B------:R-:W-:Y:S05]  /*69f0*/  BSYNC B1 ;  /* 0x0000000000017941 */ /* 0x000fea0003800000 */
.L_x_110:
        /* <DEDUP_REMOVED lines=10> */
.L_x_113:
[----:B------:R-:W-:Y:S05]  /*6aa0*/  BSYNC B1 ;  /* 0x0000000000017941 */ /* 0x000fea0003800000 */
.L_x_112:
        /* <DEDUP_REMOVED lines=9> */
.L_x_115:
[----:B------:R-:W-:Y:S05]  /*6b40*/  BSYNC B1 ;  /* 0x0000000000017941 */ /* 0x000fea0003800000 */
.L_x_114:
        /* <DEDUP_REMOVED lines=9> */
.L_x_117:
[----:B------:R-:W-:Y:S05]  /*6be0*/  BSYNC B1 ;  /* 0x0000000000017941 */ /* 0x000fea0003800000 */
.L_x_116:
        /* <DEDUP_REMOVED lines=10> */
.L_x_119:
[----:B------:R-:W-:Y:S05]  /*6c90*/  BSYNC B1 ;  /* 0x0000000000017941 */ /* 0x000fea0003800000 */
.L_x_118:
        /* <DEDUP_REMOVED lines=10> */
.L_x_121:
[----:B------:R-:W-:Y:S05]  /*6d40*/  BSYNC B1 ;  /* 0x0000000000017941 */ /* 0x000fea0003800000 */
.L_x_120:
        /* <DEDUP_REMOVED lines=9> */
.L_x_123:
[----:B------:R-:W-:Y:S05]  /*6de0*/  BSYNC B1 ;  /* 0x0000000000017941 */ /* 0x000fea0003800000 */
.L_x_122:
        /* <DEDUP_REMOVED lines=9> */
.L_x_125:
[----:B------:R-:W-:Y:S05]  /*6e80*/  BSYNC B1 ;  /* 0x0000000000017941 */ /* 0x000fea0003800000 */
.L_x_124:
        /* <DEDUP_REMOVED lines=10> */
.L_x_127:
[----:B------:R-:W-:Y:S05]  /*6f30*/  BSYNC B1 ;  /* 0x0000000000017941 */ /* 0x000fea0003800000 */
.L_x_126:
        /* <DEDUP_REMOVED lines=10> */
.L_x_129:
[----:B------:R-:W-:Y:S05]  /*6fe0*/  BSYNC B1 ;  /* 0x0000000000017941 */ /* 0x000fea0003800000 */
.L_x_128:
        /* <DEDUP_REMOVED lines=9> */
.L_x_131:
[----:B------:R-:W-:Y:S05]  /*7080*/  BSYNC B1 ;  /* 0x0000000000017941 */ /* 0x000fea0003800000 */
.L_x_130:
        /* <DEDUP_REMOVED lines=9> */
.L_x_133:
[----:B------:R-:W-:Y:S05]  /*7120*/  BSYNC B1 ;  /* 0x0000000000017941 */ /* 0x000fea0003800000 */
.L_x_132:
        /* <DEDUP_REMOVED lines=10> */
.L_x_135:
[----:B------:R-:W-:Y:S05]  /*71d0*/  BSYNC B1 ;  /* 0x0000000000017941 */ /* 0x000fea0003800000 */
.L_x_134:
[----:B-----5:R-:W-:Y:S01]  /*71e0*/  IMAD.U32 R5, R72, 0x10000, RZ ;  /* 0x0001000048057824 */ /* 0x020fe200078e00ff */
[----:B------:R-:W-:Y:S01]  /*71f0*/  ISETP.GT.AND P0, PT, R4, 0x69, PT ;  /* 0x000000690400780c */ /* 0x000fe20003f04270 */
[----:B------:R-:W-:Y:S01]  /*7200*/  @P2 IMAD.MOV.U32 R4, RZ, RZ, R10 ;  /* 0x000000ffff042224 */ /* 0x000fe200078e000a */
[----:B------:R-:W-:Y:S01]  /*7210*/  BSSY B1, `(.L_x_136) ;  /* 0x000000a000017945 */ /* 0x000fe20003800000 */
[----:B------:R-:W-:Y:S01]  /*7220*/  FMUL R5, R5, R82 ;  /* 0x0000005205057220 */ /* 0x000fe20000400000 */
[----:B------:R-:W-:-:S03]  /*7230*/  ISETP.GT.AND P3, PT, R3, RZ, P0 ;  /* 0x000000ff0300720c */ /* 0x000fc60000764270 */
[----:B------:R-:W-:-:S05]  /*7240*/  FFMA R5, R28, R23, R5 ;  /* 0x000000171c057223 */ /* 0x000fca0000000005 */
[----:B------:R-:W-:-:S04]  /*7250*/  F2FP.BF16.F32.PACK_AB R5, RZ, R5 ;  /* 0x00000005ff05723e */ /* 0x000fc800000010ff */
[----:B0-----:R-:W-:Y:S01]  /*7260*/  PRMT R14, R5, 0x7610, R14 ;  /* 0x00007610050e7816 */ /* 0x001fe2000000000e */
[----:B------:R-:W-:-:S05]  /*7270*/  @P2 IMAD.MOV.U32 R5, RZ, RZ, R11 ;  /* 0x000000ffff052224 */ /* 0x000fca00078e000b */
[----:B------:R0:W-:Y:S01]  /*7280*/  @P2 STG.E.U16 desc[UR44][R4.64+0xd0], R14 ;  /* 0x0000d00e04002986 */ /* 0x0001e2000c10152c */
[----:B------:R-:W-:Y:S05]  /*7290*/  @!P3 BRA `(.L_x_137) ;  /* 0x000000000004b947 */ /* 0x000fea0003800000 */
[----:B------:R0:W5:Y:S02]  /*72a0*/  LDG.E.LTC128B.U16 R72, desc[UR44][R6.64+0xd2] ;  /* 0x0000d22c06487981 */ /* 0x000164000c1e1520 */
.L_x_137:
[----:B------:R-:W-:Y:S05]  /*72b0*/  BSYNC B1 ;  /* 0x0000000000017941 */ /* 0x000fea0003800000 */
.L_x_136:
        /* <DEDUP_REMOVED lines=9> */
.L_x_139:
[----:B------:R-:W-:Y:S05]  /*7350*/  BSYNC B1 ;  /* 0x0000000000017941 */ /* 0x000fea0003800000 */
.L_x_138:
[----:B-----5:R-:W-:Y:S01]  /*7360*/  IMAD.U32 R5, R72, 0x10000, RZ ;  /* 0x0001000048057824 */ /* 0x020fe200078e00ff */
[----:B------:R-:W-:Y:S01]  /*7370*/  ISETP.GT.AND P0, PT, R3, 0x8, P0 ;  /* 0x000000080300780c */ /* 0x000fe20000704270 */
[----:B0-----:R-:W-:Y:S01]  /*7380*/  @P1 IMAD.MOV.U32 R4, RZ, RZ, R12 ;  /* 0x000000ffff041224 */ /* 0x001fe200078e000c */
[----:B------:R-:W-:Y:S01]  /*7390*/  BSSY B1, `(.L_x_140) ;  /* 0x0000009000017945 */ /* 0x000fe20003800000 */
[----:B------:R-:W-:-:S04]  /*73a0*/  FMUL R5, R5, R82 ;  /* 0x0000005205057220 */ /* 0x000fc80000400000 */
[----:B------:R-:W-:-:S05]  /*73b0*/  FFMA R5, R30, R23, R5 ;  /* 0x000000171e057223 */ /* 0x000fca0000000005 */
[----:B------:R-:W-:-:S04]  /*73c0*/  F2FP.BF16.F32.PACK_AB R5, RZ, R5 ;  /* 0x00000005ff05723e */ /* 0x000fc800000010ff */
[----:B-1-3--:R-:W-:Y:S01]  /*73d0*/  PRMT R6, R5, 0x7610, R6 ;  /* 0x0000761005067816 */ /* 0x00afe20000000006 */
[----:B------:R-:W-:-:S05]  /*73e0*/  @P1 IMAD.MOV.U32 R5, RZ, RZ, R13 ;  /* 0x000000ffff051224 */ /* 0x000fca00078e000d */
[----:B------:R0:W-:Y:S01]  /*73f0*/  @P1 STG.E.U16 desc[UR44][R4.64+0xd0], R6 ;  /* 0x0000d00604001986 */ /* 0x0001e2000c10152c */
[----:B------:R-:W-:Y:S05]  /*7400*/  @!P0 BRA `(.L_x_141) ;  /* 0x0000000000048947 */ /* 0x000fea0003800000 */
[----:B------:R1:W5:Y:S02]  /*7410*/  LDG.E.LTC128B.U16 R72, desc[UR44][R8.64+0xd2] ;  /* 0x0000d22c08487981 */ /* 0x000364000c1e1520 */
.L_x_141:
[----:B------:R-:W-:Y:S05]  /*7420*/  BSYNC B1 ;  /* 0x0000000000017941 */ /* 0x000fea0003800000 */
.L_x_140:
[----:B------:R-:W-:Y:S05]  /*7430*/  @!P0 BRA `(.L_x_142) ;  /* 0x0000001000588947 */ /* 0x000fea0003800000 */
[----:B-----5:R-:W-:-:S04]  /*7440*/  IMAD.U32 R3, R72, 0x10000, RZ ;  /* 0x0001000048037824 */ /* 0x020fc800078e00ff */
[----:B0-----:R-:W-:-:S04]  /*7450*/  FMUL R4, R3, R82 ;  /* 0x0000005203047220 */ /* 0x001fc80000400000 */
[----:B------:R-:W-:-:S05]  /*7460*/  FFMA R4, R31, R23, R4 ;  /* 0x000000171f047223 */ /* 0x000fca0000000004 */
[----:B------:R-:W-:-:S05]  /*7470*/  F2FP.BF16.F32.PACK_AB R4, RZ, R4 ;  /* 0x00000004ff04723e */ /* 0x000fca00000010ff */
[----:B------:R3:W-:Y:S01]  /*7480*/  STG.E.U16 desc[UR44][R12.64+0xd2], R4 ;  /* 0x0000d2040c007986 */ /* 0x0007e2000c10152c */
[----:B------:R-:W-:Y:S05]  /*7490*/  BRA `(.L_x_142) ;  /* 0x0000001000407947 */ /* 0x000fea0003800000 */
.L_x_33:
[----:B------:R-:W-:Y:S01]  /*74a0*/  ULDC.64 UR4, c[0x0][0x5c0] ;  /* 0x0001700000047ab9 */ /* 0x000fe20000000a00 */
[----:B------:R-:W-:Y:S01]  /*74b0*/  ISETP.GT.AND P3, PT, R4, 0x1, PT ;  /* 0x000000010400780c */ /* 0x000fe20003f64270 */
[-C--:B------:R-:W-:Y:S01]  /*74c0*/  FMUL R72, R72, R23.reuse ;  /* 0x0000001748487220 */ /* 0x080fe20000400000 */
[----:B------:R-:W-:Y:S01]  /*74d0*/  LEA R8, P0, R6, UR4, 0x1 ;  /* 0x0000000406087c11 */ /* 0x000fe2000f8008ff */
[-C--:B------:R-:W-:Y:S01]  /*74e0*/  FMUL R73, R73, R23.reuse ;  /* 0x0000001749497220 */ /* 0x080fe20000400000 */
[----:B------:R-:W-:Y:S01]  /*74f0*/  ISETP.GT.AND P1, PT, R3, 0x8, P1 ;  /* 0x000000080300780c */ /* 0x000fe20000f24270 */
[-C--:B------:R-:W-:Y:S01]  /*7500*/  FMUL R74, R74, R23.reuse ;  /* 0x000000174a4a7220 */ /* 0x080fe20000400000 */
[----:B------:R-:W-:Y:S01]  /*7510*/  LEA.HI.X R9, R6, UR5, R105, 0x1, P0 ;  /* 0x0000000506097c11 */ /* 0x000fe200080f0c69 */
[-C--:B------:R-:W-:Y:S01]  /*7520*/  FMUL R75, R75, R23.reuse ;  /* 0x000000174b4b7220 */ /* 0x080fe20000400000 */
[----:B------:R-:W-:Y:S01]  /*7530*/  ISETP.GT.AND P0, PT, R3, RZ, P3 ;  /* 0x000000ff0300720c */ /* 0x000fe20001f04270 */
[-C--:B------:R-:W-:Y:S01]  /*7540*/  FMUL R76, R76, R23.reuse ;  /* 0x000000174c4c7220 */ /* 0x080fe20000400000 */
[----:B------:R-:W-:Y:S01]  /*7550*/  F2FP.BF16.F32.PACK_AB R72, RZ, R72 ;  /* 0x00000048ff48723e */ /* 0x000fe200000010ff */
[----:B------:R-:W-:Y:S01]  /*7560*/  FMUL R77, R77, R23 ;  /* 0x000000174d4d7220 */ /* 0x000fe20000400000 */
[----:B------:R-:W-:Y:S01]  /*7570*/  F2FP.BF16.F32.PACK_AB R73, RZ, R73 ;  /* 0x00000049ff49723e */ /* 0x000fe200000010ff */
[-C--:B------:R-:W-:Y:S01]  /*7580*/  FMUL R78, R78, R23.reuse ;  /* 0x000000174e4e7220 */ /* 0x080fe20000400000 */
[C---:B------:R-:W-:Y:S01]  /*7590*/  SHF.L.U64.HI R5, R86.reuse, 0x1, R85 ;  /* 0x0000000156057819 */ /* 0x040fe20000010255 */
[----:B------:R-:W-:Y:S01]  /*75a0*/  @P2 STG.E.U16 desc[UR44][R8.64], R72 ;  /* 0x0000004808002986 */ /* 0x000fe2000c10152c */
[----:B------:R-:W-:Y:S01]  /*75b0*/  LEA R6, P4, R86, R8, 0x1 ;  /* 0x0000000856067211 */ /* 0x000fe200078808ff */
[-C--:B------:R-:W-:Y:S01]  /*75c0*/  FMUL R79, R79, R23.reuse ;  /* 0x000000174f4f7220 */ /* 0x080fe20000400000 */
[----:B------:R-:W-:Y:S01]  /*75d0*/  ISETP.GT.AND P2, PT, R4, 0x8, PT ;  /* 0x000000080400780c */ /* 0x000fe20003f44270 */
[-C--:B------:R-:W-:Y:S01]  /*75e0*/  FMUL R64, R64, R23.reuse ;  /* 0x0000001740407220 */ /* 0x080fe20000400000 */
[----:B------:R-:W-:Y:S01]  /*75f0*/  ISETP.GT.AND P3, PT, R3, 0x8, P3 ;  /* 0x000000080300780c */ /* 0x000fe20001f64270 */
[----:B------:R-:W-:Y:S01]  /*7600*/  @P0 STG.E.U16 desc[UR44][R8.64+0x2], R73 ;  /* 0x0000024908000986 */ /* 0x000fe2000c10152c */
[----:B------:R-:W-:Y:S01]  /*7610*/  ISETP.GT.AND P0, PT, R4, 0x9, PT ;  /* 0x000000090400780c */ /* 0x000fe20003f04270 */
[----:B------:R-:W-:Y:S01]  /*7620*/  IMAD.X R7, R5, 0x1, R9, P4 ;  /* 0x0000000105077824 */ /* 0x000fe200020e0609 */
[----:B------:R-:W-:Y:S01]  /*7630*/  ISETP.GT.AND P5, PT, R3, RZ, P2 ;  /* 0x000000ff0300720c */ /* 0x000fe200017a4270 */
[-C--:B------:R-:W-:Y:S01]  /*7640*/  FMUL R65, R65, R23.reuse ;  /* 0x0000001741417220 */ /* 0x080fe20000400000 */
[----:B------:R-:W-:Y:S01]  /*7650*/  ISETP.GT.AND P4, PT, R3, RZ, P0 ;  /* 0x000000ff0300720c */ /* 0x000fe20000784270 */
[-C--:B------:R-:W-:Y:S01]  /*7660*/  FMUL R66, R66, R23.reuse ;  /* 0x0000001742427220 */ /* 0x080fe20000400000 */
[----:B------:R-:W-:Y:S01]  /*7670*/  F2FP.BF16.F32.PACK_AB R74, RZ, R74 ;  /* 0x0000004aff4a723e */ /* 0x000fe200000010ff */
[----:B------:R-:W-:Y:S01]  /*7680*/  FMUL R67, R67, R23 ;  /* 0x0000001743437220 */ /* 0x000fe20000400000 */
[----:B------:R-:W-:Y:S01]  /*7690*/  F2FP.BF16.F32.PACK_AB R75, RZ, R75 ;  /* 0x0000004bff4b723e */ /* 0x000fe200000010ff */
[----:B------:R-:W-:Y:S01]  /*76a0*/  FMUL R68, R68, R23 ;  /* 0x0000001744447220 */ /* 0x000fe20000400000 */
[----:B------:R-:W-:Y:S01]  /*76b0*/  F2FP.BF16.F32.PACK_AB R76, RZ, R76 ;  /* 0x0000004cff4c723e */ /* 0x000fe200000010ff */
[----:B------:R-:W-:Y:S01]  /*76c0*/  @P1 STG.E.U16 desc[UR44][R6.64], R74 ;  /* 0x0000004a06001986 */ /* 0x000fe2000c10152c */
[----:B------:R-:W-:Y:S01]  /*76d0*/  F2FP.BF16.F32.PACK_AB R77, RZ, R77 ;  /* 0x0000004dff4d723e */ /* 0x000fe200000010ff */
[-C--:B------:R-:W-:Y:S01]  /*76e0*/  FMUL R69, R69, R23.reuse ;  /* 0x0000001745457220 */ /* 0x080fe20000400000 */
[C---:B------:R-:W-:Y:S01]  /*76f0*/  ISETP.GT.AND P1, PT, R3.reuse, 0x8, P2 ;  /* 0x000000080300780c */ /* 0x040fe20001724270 */
[----:B------:R-:W-:Y:S01]  /*7700*/  @P3 STG.E.U16 desc[UR44][R6.64+0x2], R75 ;  /* 0x0000024b06003986 */ /* 0x000fe2000c10152c */
[----:B------:R-:W-:Y:S01]  /*7710*/  ISETP.GT.AND P2, PT, R4, 0x10, PT ;  /* 0x000000100400780c */ /* 0x000fe20003f44270 */
[-C--:B------:R-:W-:Y:S01]  /*7720*/  FMUL R70, R70, R23.reuse ;  /* 0x0000001746467220 */ /* 0x080fe20000400000 */
[----:B------:R-:W-:Y:S01]  /*7730*/  ISETP.GT.AND P3, PT, R3, 0x8, P0 ;  /* 0x000000080300780c */ /* 0x000fe20000764270 */
[----:B------:R-:W-:Y:S01]  /*7740*/  @P5 STG.E.U16 desc[UR44][R8.64+0x10], R76 ;  /* 0x0000104c08005986 */ /* 0x000fe2000c10152c */
[----:B------:R-:W-:Y:S01]  /*7750*/  ISETP.GT.AND P0, PT, R4, 0x11, PT ;  /* 0x000000110400780c */ /* 0x000fe20003f04270 */
[-C--:B------:R-:W-:Y:S01]  /*7760*/  FMUL R71, R71, R23.reuse ;  /* 0x0000001747477220 */ /* 0x080fe20000400000 */
[C---:B------:R-:W-:Y:S01]  /*7770*/  ISETP.GT.AND P5, PT, R3.reuse, RZ, P2 ;  /* 0x000000ff0300720c */ /* 0x040fe200017a4270 */
[----:B------:R-:W-:Y:S01]  /*7780*/  @P4 STG.E.U16 desc[UR44][R8.64+0x12], R77 ;  /* 0x0000124d08004986 */ /* 0x000fe2000c10152c */
        /* <DEDUP_REMOVED lines=129> */
[----:B------:R-:W-:Y:S01]  /*7fa0*/  FMUL R31, R31, R23 ;  /* 0x000000171f1f7220 */ /* 0x000fe20000400000 */
[----:B------:R-:W-:Y:S01]  /*7fb0*/  ISETP.GT.AND P1, PT, R3, 0x8, P2 ;  /* 0x000000080300780c */ /* 0x000fe20001724270 */
[----:B------:R-:W-:Y:S01]  /*7fc0*/  @P3 STG.E.U16 desc[UR44][R6.64+0x72], R55 ;  /* 0x0000723706003986 */ /* 0x000fe2000c10152c */
[----:B------:R-:W-:-:S02]  /*7fd0*/  ISETP.GT.AND P2, PT, R4, 0x48, PT ;  /* 0x000000480400780c */ /* 0x000fc40003f44270 */
[C---:B------:R-:W-:Y:S01]  /*7fe0*/  ISETP.GT.AND P3, PT, R3.reuse, 0x8, P0 ;  /* 0x000000080300780c */ /* 0x040fe20000764270 */
[----:B------:R-:W-:Y:S01]  /*7ff0*/  @P5 STG.E.U16 desc[UR44][R8.64+0x80], R40 ;  /* 0x0000802808005986 */ /* 0x000fe2000c10152c */
[----:B------:R-:W-:Y:S02]  /*8000*/  ISETP.GT.AND P0, PT, R4, 0x49, PT ;  /* 0x000000490400780c */ /* 0x000fe40003f04270 */
[C---:B------:R-:W-:Y:S01]  /*8010*/  ISETP.GT.AND P5, PT, R3.reuse, RZ, P2 ;  /* 0x000000ff0300720c */ /* 0x040fe200017a4270 */
[----:B------:R-:W-:Y:S01]  /*8020*/  @P4 STG.E.U16 desc[UR44][R8.64+0x82], R41 ;  /* 0x0000822908004986 */ /* 0x000fe2000c10152c */
[----:B------:R-:W-:Y:S02]  /*8030*/  ISETP.GT.AND P4, PT, R3, RZ, P0 ;  /* 0x000000ff0300720c */ /* 0x000fe40000784270 */
[----:B------:R-:W-:Y:S02]  /*8040*/  F2FP.BF16.F32.PACK_AB R42, RZ, R42 ;  /* 0x0000002aff2a723e */ /* 0x000fe400000010ff */
[----:B------:R-:W-:-:S02]  /*8050*/  F2FP.BF16.F32.PACK_AB R43, RZ, R43 ;  /* 0x0000002bff2b723e */ /* 0x000fc400000010ff */
[----:B------:R-:W-:Y:S01]  /*8060*/  F2FP.BF16.F32.PACK_AB R44, RZ, R44 ;  /* 0x0000002cff2c723e */ /* 0x000fe200000010ff */
[----:B------:R-:W-:Y:S01]  /*8070*/  @P1 STG.E.U16 desc[UR44][R6.64+0x80], R42 ;  /* 0x0000802a06001986 */ /* 0x000fe2000c10152c */
[----:B------:R-:W-:Y:S02]  /*8080*/  F2FP.BF16.F32.PACK_AB R45, RZ, R45 ;  /* 0x0000002dff2d723e */ /* 0x000fe400000010ff */
[C---:B------:R-:W-:Y:S01]  /*8090*/  ISETP.GT.AND P1, PT, R4.reuse, 0x51, PT ;  /* 0x000000510400780c */ /* 0x040fe20003f24270 */
[----:B------:R-:W-:Y:S01]  /*80a0*/  @P3 STG.E.U16 desc[UR44][R6.64+0x82], R43 ;  /* 0x0000822b06003986 */ /* 0x000fe2000c10152c */
[----:B------:R-:W-:Y:S02]  /*80b0*/  ISETP.GT.AND P3, PT, R4, 0x50, PT ;  /* 0x000000500400780c */ /* 0x000fe40003f64270 */
[C---:B------:R-:W-:Y:S01]  /*80c0*/  ISETP.GT.AND P2, PT, R3.reuse, 0x8, P2 ;  /* 0x000000080300780c */ /* 0x040fe20001744270 */
[----:B------:R-:W-:Y:S01]  /*80d0*/  @P5 STG.E.U16 desc[UR44][R8.64+0x90], R44 ;  /* 0x0000902c08005986 */ /* 0x000fe2000c10152c */
[----:B------:R-:W-:-:S02]  /*80e0*/  ISETP.GT.AND P0, PT, R3, 0x8, P0 ;  /* 0x000000080300780c */ /* 0x000fc40000704270 */
[C---:B------:R-:W-:Y:S01]  /*80f0*/  ISETP.GT.AND P5, PT, R3.reuse, RZ, P3 ;  /* 0x000000ff0300720c */ /* 0x040fe20001fa4270 */
[----:B------:R-:W-:Y:S01]  /*8100*/  @P4 STG.E.U16 desc[UR44][R8.64+0x92], R45 ;  /* 0x0000922d08004986 */ /* 0x000fe2000c10152c */
[----:B------:R-:W-:Y:S02]  /*8110*/  ISETP.GT.AND P4, PT, R3, RZ, P1 ;  /* 0x000000ff0300720c */ /* 0x000fe40000f84270 */
[----:B------:R-:W-:Y:S02]  /*8120*/  F2FP.BF16.F32.PACK_AB R46, RZ, R46 ;  /* 0x0000002eff2e723e */ /* 0x000fe400000010ff */
[----:B------:R-:W-:Y:S02]  /*8130*/  F2FP.BF16.F32.PACK_AB R47, RZ, R47 ;  /* 0x0000002fff2f723e */ /* 0x000fe400000010ff */
[----:B------:R-:W-:Y:S01]  /*8140*/  F2FP.BF16.F32.PACK_AB R32, RZ, R32 ;  /* 0x00000020ff20723e */ /* 0x000fe200000010ff */
[----:B------:R-:W-:Y:S01]  /*8150*/  @P2 STG.E.U16 desc[UR44][R6.64+0x90], R46 ;  /* 0x0000902e06002986 */ /* 0x000fe2000c10152c */
[----:B------:R-:W-:-:S02]  /*8160*/  F2FP.BF16.F32.PACK_AB R33, RZ, R33 ;  /* 0x00000021ff21723e */ /* 0x000fc400000010ff */
[----:B------:R-:W-:Y:S01]  /*8170*/  F2FP.BF16.F32.PACK_AB R34, RZ, R34 ;  /* 0x00000022ff22723e */ /* 0x000fe200000010ff */
[----:B------:R-:W-:Y:S01]  /*8180*/  @P0 STG.E.U16 desc[UR44][R6.64+0x92], R47 ;  /* 0x0000922f06000986 */ /* 0x000fe2000c10152c */
[C---:B------:R-:W-:Y:S02]  /*8190*/  ISETP.GT.AND P0, PT, R3.reuse, 0x8, P3 ;  /* 0x000000080300780c */ /* 0x040fe40001f04270 */
[----:B------:R-:W-:Y:S01]  /*81a0*/  F2FP.BF16.F32.PACK_AB R35, RZ, R35 ;  /* 0x00000023ff23723e */ /* 0x000fe200000010ff */
[----:B------:R-:W-:Y:S01]  /*81b0*/  @P5 STG.E.U16 desc[UR44][R8.64+0xa0], R32 ;  /* 0x0000a02008005986 */ /* 0x000fe2000c10152c */
[----:B------:R-:W-:Y:S02]  /*81c0*/  ISETP.GT.AND P5, PT, R3, 0x8, P1 ;  /* 0x000000080300780c */ /* 0x000fe40000fa4270 */
[C---:B------:R-:W-:Y:S01]  /*81d0*/  ISETP.GT.AND P1, PT, R4.reuse, 0x59, PT ;  /* 0x000000590400780c */ /* 0x040fe20003f24270 */
[----:B------:R-:W-:Y:S01]  /*81e0*/  @P4 STG.E.U16 desc[UR44][R8.64+0xa2], R33 ;  /* 0x0000a22108004986 */ /* 0x000fe2000c10152c */
[----:B------:R-:W-:-:S02]  /*81f0*/  ISETP.GT.AND P4, PT, R4, 0x58, PT ;  /* 0x000000580400780c */ /* 0x000fc40003f84270 */
[C---:B------:R-:W-:Y:S02]  /*8200*/  ISETP.GT.AND P3, PT, R3.reuse, RZ, P1 ;  /* 0x000000ff0300720c */ /* 0x040fe40000f64270 */
[C---:B------:R-:W-:Y:S01]  /*8210*/  ISETP.GT.AND P2, PT, R3.reuse, RZ, P4 ;  /* 0x000000ff0300720c */ /* 0x040fe20002744270 */
[----:B------:R-:W-:Y:S01]  /*8220*/  @P0 STG.E.U16 desc[UR44][R6.64+0xa0], R34 ;  /* 0x0000a02206000986 */ /* 0x000fe2000c10152c */
[C---:B------:R-:W-:Y:S02]  /*8230*/  ISETP.GT.AND P4, PT, R3.reuse, 0x8, P4 ;  /* 0x000000080300780c */ /* 0x040fe40002784270 */
[----:B------:R-:W-:Y:S01]  /*8240*/  F2FP.BF16.F32.PACK_AB R36, RZ, R36 ;  /* 0x00000024ff24723e */ /* 0x000fe200000010ff */
[----:B------:R-:W-:Y:S01]  /*8250*/  @P5 STG.E.U16 desc[UR44][R6.64+0xa2], R35 ;  /* 0x0000a22306005986 */ /* 0x000fe2000c10152c */
[----:B------:R-:W-:Y:S02]  /*8260*/  F2FP.BF16.F32.PACK_AB R37, RZ, R37 ;  /* 0x00000025ff25723e */ /* 0x000fe400000010ff */
[----:B------:R-:W-:-:S02]  /*8270*/  ISETP.GT.AND P5, PT, R3, 0x8, P1 ;  /* 0x000000080300780c */ /* 0x000fc40000fa4270 */
[C---:B------:R-:W-:Y:S02]  /*8280*/  ISETP.GT.AND P1, PT, R4.reuse, 0x68, PT ;  /* 0x000000680400780c */ /* 0x040fe40003f24270 */
[C---:B------:R-:W-:Y:S01]  /*8290*/  ISETP.GT.AND P0, PT, R4.reuse, 0x69, PT ;  /* 0x000000690400780c */ /* 0x040fe20003f04270 */
[----:B------:R-:W-:Y:S01]  /*82a0*/  @P2 STG.E.U16 desc[UR44][R8.64+0xb0], R36 ;  /* 0x0000b02408002986 */ /* 0x000fe2000c10152c */
[C---:B------:R-:W-:Y:S01]  /*82b0*/  ISETP.GT.AND P2, PT, R4.reuse, 0x61, PT ;  /* 0x000000610400780c */ /* 0x040fe20003f44270 */
[----:B------:R-:W-:Y:S01]  /*82c0*/  @P4 IMAD.MOV.U32 R5, RZ, RZ, R7 ;  /* 0x000000ffff054224 */ /* 0x000fe200078e0007 */
[----:B------:R-:W-:Y:S01]  /*82d0*/  F2FP.BF16.F32.PACK_AB R38, RZ, R38 ;  /* 0x00000026ff26723e */ /* 0x000fe200000010ff */
[----:B------:R-:W-:Y:S01]  /*82e0*/  @P3 STG.E.U16 desc[UR44][R8.64+0xb2], R37 ;  /* 0x0000b22508003986 */ /* 0x000fe2000c10152c */
[----:B------:R-:W-:Y:S01]  /*82f0*/  ISETP.GT.AND P3, PT, R4, 0x60, PT ;  /* 0x000000600400780c */ /* 0x000fe20003f64270 */
[----:B------:R-:W-:Y:S01]  /*8300*/  @P4 IMAD.MOV.U32 R4, RZ, RZ, R6 ;  /* 0x000000ffff044224 */ /* 0x000fe200078e0006 */
[----:B------:R-:W-:-:S02]  /*8310*/  F2FP.BF16.F32.PACK_AB R39, RZ, R39 ;  /* 0x00000027ff27723e */ /* 0x000fc400000010ff */
[----:B------:R-:W-:Y:S02]  /*8320*/  F2FP.BF16.F32.PACK_AB R24, RZ, R24 ;  /* 0x00000018ff18723e */ /* 0x000fe400000010ff */
[----:B------:R0:W-:Y:S01]  /*8330*/  @P4 STG.E.U16 desc[UR44][R4.64+0xb0], R38 ;  /* 0x0000b02604004986 */ /* 0x0001e2000c10152c */
[C---:B------:R-:W-:Y:S02]  /*8340*/  ISETP.GT.AND P4, PT, R3.reuse, RZ, P2 ;  /* 0x000000ff0300720c */ /* 0x040fe40001784270 */
[----:B------:R-:W-:Y:S02]  /*8350*/  F2FP.BF16.F32.PACK_AB R25, RZ, R25 ;  /* 0x00000019ff19723e */ /* 0x000fe400000010ff */
[----:B------:R-:W-:Y:S02]  /*8360*/  ISETP.GT.AND P2, PT, R3, 0x8, P2 ;  /* 0x000000080300780c */ /* 0x000fe40001744270 */
[----:B------:R-:W-:Y:S02]  /*8370*/  F2FP.BF16.F32.PACK_AB R26, RZ, R26 ;  /* 0x0000001aff1a723e */ /* 0x000fe400000010ff */
[----:B------:R-:W-:-:S02]  /*8380*/  F2FP.BF16.F32.PACK_AB R27, RZ, R27 ;  /* 0x0000001bff1b723e */ /* 0x000fc400000010ff */
[----:B------:R-:W-:Y:S01]  /*8390*/  F2FP.BF16.F32.PACK_AB R28, RZ, R28 ;  /* 0x0000001cff1c723e */ /* 0x000fe200000010ff */
[----:B0-----:R-:W-:Y:S01]  /*83a0*/  @P5 IMAD.MOV.U32 R4, RZ, RZ, R6 ;  /* 0x000000ffff045224 */ /* 0x001fe200078e0006 */
[----:B------:R-:W-:Y:S01]  /*83b0*/  F2FP.BF16.F32.PACK_AB R29, RZ, R29 ;  /* 0x0000001dff1d723e */ /* 0x000fe200000010ff */
[----:B------:R-:W-:Y:S01]  /*83c0*/  @P5 IMAD.MOV.U32 R5, RZ, RZ, R7 ;  /* 0x000000ffff055224 */ /* 0x000fe200078e0007 */
[----:B------:R-:W-:Y:S02]  /*83d0*/  F2FP.BF16.F32.PACK_AB R30, RZ, R30 ;  /* 0x0000001eff1e723e */ /* 0x000fe400000010ff */
[----:B------:R-:W-:Y:S02]  /*83e0*/  F2FP.BF16.F32.PACK_AB R31, RZ, R31 ;  /* 0x0000001fff1f723e */ /* 0x000fe400000010ff */
[----:B------:R0:W-:Y:S01]  /*83f0*/  @P5 STG.E.U16 desc[UR44][R4.64+0xb2], R39 ;  /* 0x0000b22704005986 */ /* 0x0001e2000c10152c */
[C---:B------:R-:W-:Y:S02]  /*8400*/  ISETP.GT.AND P5, PT, R3.reuse, RZ, P3 ;  /* 0x000000ff0300720c */ /* 0x040fe40001fa4270 */
[----:B------:R-:W-:-:S11]  /*8410*/  ISETP.GT.AND P3, PT, R3, 0x8, P3 ;  /* 0x000000080300780c */ /* 0x000fd60001f64270 */
[----:B0-----:R-:W-:Y:S02]  /*8420*/  @P5 IMAD.MOV.U32 R4, RZ, RZ, R8 ;  /* 0x000000ffff045224 */ /* 0x001fe400078e0008 */
[----:B------:R-:W-:-:S05]  /*8430*/  @P5 IMAD.MOV.U32 R5, RZ, RZ, R9 ;  /* 0x000000ffff055224 */ /* 0x000fca00078e0009 */
[----:B------:R0:W-:Y:S01]  /*8440*/  @P5 STG.E.U16 desc[UR44][R4.64+0xc0], R24 ;  /* 0x0000c01804005986 */ /* 0x0001e2000c10152c */
[C---:B------:R-:W-:Y:S02]  /*8450*/  ISETP.GT.AND P5, PT, R3.reuse, RZ, P0 ;  /* 0x000000ff0300720c */ /* 0x040fe400007a4270 */
[----:B------:R-:W-:Y:S01]  /*8460*/  ISETP.GT.AND P0, PT, R3, 0x8, P0 ;  /* 0x000000080300780c */ /* 0x000fe20000704270 */
[----:B0-----:R-:W-:Y:S02]  /*8470*/  @P4 IMAD.MOV.U32 R4, RZ, RZ, R8 ;  /* 0x000000ffff044224 */ /* 0x001fe400078e0008 */
[----:B------:R-:W-:-:S05]  /*8480*/  @P4 IMAD.MOV.U32 R5, RZ, RZ, R9 ;  /* 0x000000ffff054224 */ /* 0x000fca00078e0009 */
[----:B------:R0:W-:Y:S01]  /*8490*/  @P4 STG.E.U16 desc[UR44][R4.64+0xc2], R25 ;  /* 0x0000c21904004986 */ /* 0x0001e2000c10152c */
[C---:B------:R-:W-:Y:S02]  /*84a0*/  ISETP.GT.AND P4, PT, R3.reuse, RZ, P1 ;  /* 0x000000ff0300720c */ /* 0x040fe40000f84270 */
[----:B------:R-:W-:Y:S01]  /*84b0*/  ISETP.GT.AND P1, PT, R3, 0x8, P1 ;  /* 0x000000080300780c */ /* 0x000fe20000f24270 */
[----:B0-----:R-:W-:Y:S02]  /*84c0*/  @P3 IMAD.MOV.U32 R4, RZ, RZ, R6 ;  /* 0x000000ffff043224 */ /* 0x001fe400078e0006 */
[----:B------:R-:W-:-:S05]  /*84d0*/  @P3 IMAD.MOV.U32 R5, RZ, RZ, R7 ;  /* 0x000000ffff053224 */ /* 0x000fca00078e0007 */
[----:B------:R0:W-:Y:S02]  /*84e0*/  @P3 STG.E.U16 desc[UR44][R4.64+0xc0], R26 ;  /* 0x0000c01a04003986 */ /* 0x0001e4000c10152c */
[----:B0-----:R-:W-:Y:S02]  /*84f0*/  @P2 IMAD.MOV.U32 R4, RZ, RZ, R6 ;  /* 0x000000ffff042224 */ /* 0x001fe400078e0006 */
[----:B------:R-:W-:-:S05]  /*8500*/  @P2 IMAD.MOV.U32 R5, RZ, RZ, R7 ;  /* 0x000000ffff052224 */ /* 0x000fca00078e0007 */
[----:B------:R0:W-:Y:S02]  /*8510*/  @P2 STG.E.U16 desc[UR44][R4.64+0xc2], R27 ;  /* 0x0000c21b04002986 */ /* 0x0001e4000c10152c */
[----:B0-----:R-:W-:Y:S02]  /*8520*/  @P4 IMAD.MOV.U32 R4, RZ, RZ, R8 ;  /* 0x000000ffff044224 */ /* 0x001fe400078e0008 */
[----:B------:R-:W-:-:S05]  /*8530*/  @P4 IMAD.MOV.U32 R5, RZ, RZ, R9 ;  /* 0x000000ffff054224 */ /* 0x000fca00078e0009 */
[----:B------:R0:W-:Y:S04]  /*8540*/  @P4 STG.E.U16 desc[UR44][R4.64+0xd0], R28 ;  /* 0x0000d01c04004986 */ /* 0x0001e8000c10152c */
[----:B------:R1:W-:Y:S01]  /*8550*/  @P5 STG.E.U16 desc[UR44][R8.64+0xd2], R29 ;  /* 0x0000d21d08005986 */ /* 0x0003e2000c10152c */
[----:B0-----:R-:W-:Y:S02]  /*8560*/  @P1 IMAD.MOV.U32 R4, RZ, RZ, R6 ;  /* 0x000000ffff041224 */ /* 0x001fe400078e0006 */
[----:B------:R-:W-:-:S05]  /*8570*/  @P1 IMAD.MOV.U32 R5, RZ, RZ, R7 ;  /* 0x000000ffff051224 */ /* 0x000fca00078e0007 */
[----:B------:R1:W-:Y:S04]  /*8580*/  @P1 STG.E.U16 desc[UR44][R4.64+0xd0], R30 ;  /* 0x0000d01e04001986 */ /* 0x0003e8000c10152c */
[----:B------:R1:W-:Y:S02]  /*8590*/  @P0 STG.E.U16 desc[UR44][R6.64+0xd2], R31 ;  /* 0x0000d21f06000986 */ /* 0x0003e4000c10152c */
.L_x_142:
[----:B------:R-:W-:Y:S05]  /*85a0*/  BSYNC B0 ;  /* 0x0000000000007941 */ /* 0x000fea0003800000 */
.L_x_32:
[----:B------:R-:W-:Y:S01]  /*85b0*/  IADD3 R16, P0, R16, UR38, RZ ;  /* 0x0000002610107c10 */ /* 0x000fe2000ff1e0ff */
[----:B------:R-:W-:Y:S01]  /*85c0*/  ULDC.64 UR4, c[0x0][0x650] ;  /* 0x0001940000047ab9 */ /* 0x000fe20000000a00 */
[----:B------:R-:W-:Y:S01]  /*85d0*/  PRMT R3, RZ, 0x7610, R3 ;  /* 0x00007610ff037816 */ /* 0x000fe20000000003 */
[----:B------:R-:W-:Y:S01]  /*85e0*/  IMAD.MOV.U32 R92, RZ, RZ, -0x1 ;  /* 0xffffffffff5c7424 */ /* 0x000fe200078e00ff */
[----:B------:R-:W-:Y:S01]  /*85f0*/  IADD3.X R17, R17, UR40, RZ, P0, !PT ;  /* 0x0000002811117c10 */ /* 0x000fe200087fe4ff */
[----:B------:R-:W-:Y:S01]  /*8600*/  IMAD.MOV.U32 R91, RZ, RZ, -0x1 ;  /* 0xffffffffff5b7424 */ /* 0x000fe200078e00ff */
[----:B------:R-:W-:-:S04]  /*8610*/  ISETP.GE.U32.AND P0, PT, R16, UR4, PT ;  /* 0x0000000410007c0c */ /* 0x000fc8000bf06070 */
[----:B------:R-:W-:-:S13]  /*8620*/  ISETP.GE.U32.AND.EX P0, PT, R17, UR5, PT, P0 ;  /* 0x0000000511007c0c */ /* 0x000fda000bf06100 */
[----:B------:R-:W-:Y:S05]  /*8630*/  @P0 BRA `(.L_x_143) ;  /* 0x0000000400500947 */ /* 0x000fea0003800000 */
[----:B------:R-:W0:Y:S01]  /*8640*/  LDC.64 R10, c[0x0][0x628] ;  /* 0x00018a00ff0a7b82 */ /* 0x000e220000000a00 */
[----:B------:R-:W0:Y:S01]  /*8650*/  S2R R20, SR_CTAID.X ;  /* 0x0000000000147919 */ /* 0x000e220000002500 */
[----:B-12-4-:R-:W-:Y:S02]  /*8660*/  IMAD.MOV.U32 R8, RZ, RZ, R16 ;  /* 0x000000ffff087224 */ /* 0x016fe400078e0010 */
[----:B------:R-:W-:Y:S01]  /*8670*/  IMAD.MOV.U32 R9, RZ, RZ, R17 ;  /* 0x000000ffff097224 */ /* 0x000fe200078e0011 */
[----:B------:R-:W1:Y:S03]  /*8680*/  S2R R21, SR_CTAID.Y ;  /* 0x0000000000157919 */ /* 0x000e660000002600 */
[----:B------:R-:W2:Y:S08]  /*8690*/  LDC R0, c[0x0][0x630] ;  /* 0x00018c00ff007b82 */ /* 0x000eb00000000800 */
[----:B------:R-:W4:Y:S01]  /*86a0*/  LDC.64 R14, c[0x0][0x620] ;  /* 0x00018800ff0e7b82 */ /* 0x000f220000000a00 */
[----:B0-----:R-:W-:-:S04]  /*86b0*/  ISETP.NE.U32.AND P0, PT, R10, RZ, PT ;  /* 0x000000ff0a00720c */ /* 0x001fc80003f05070 */
[----:B------:R-:W-:-:S13]  /*86c0*/  ISETP.NE.AND.EX P0, PT, R11, RZ, PT, P0 ;  /* 0x000000ff0b00720c */ /* 0x000fda0003f05300 */
[----:B-12-4-:R-:W-:Y:S05]  /*86d0*/  @!P0 BRA `(.L_x_144) ;  /* 0x0000000000288947 */ /* 0x016fea0003800000 */
[----:B------:R-:W0:Y:S02]  /*86e0*/  LDC R3, c[0x0][0x634] ;  /* 0x00018d00ff037b82 */ /* 0x000e240000000800 */
[----:B0-----:R-:W-:-:S05]  /*86f0*/  IADD3 R3, P0, R16, R3, RZ ;  /* 0x0000000310037210 */ /* 0x001fca0007f1e0ff */
[----:B---3--:R-:W-:-:S04]  /*8700*/  IMAD.X R13, RZ, RZ, R17, P0 ;  /* 0x000000ffff0d7224 */ /* 0x008fc800000e0611 */
[----:B------:R-:W-:-:S04]  /*8710*/  IMAD.WIDE.U32 R4, R13, R10, RZ ;  /* 0x0000000a0d047225 */ /* 0x000fc800078e00ff */
[----:B------:R-:W-:-:S04]  /*8720*/  IMAD.WIDE.U32 R6, P0, R3, R11, R4 ;  /* 0x0000000b03067225 */ /* 0x000fc80007800004 */
[----:B------:R-:W-:-:S04]  /*8730*/  IMAD.WIDE.U32 R4, R3, R10, RZ ;  /* 0x0000000a03047225 */ /* 0x000fc800078e00ff */
[----:B------:R-:W-:Y:S01]  /*8740*/  IMAD.X R9, RZ, RZ, RZ, P0 ;  /* 0x000000ffff097224 */ /* 0x000fe200000e06ff */
[----:B------:R-:W-:Y:S01]  /*8750*/  IADD3 RZ, P0, R5, R6, RZ ;  /* 0x0000000605ff7210 */ /* 0x000fe20007f1e0ff */
[----:B------:R-:W-:-:S04]  /*8760*/  IMAD.MOV.U32 R8, RZ, RZ, R7 ;  /* 0x000000ffff087224 */ /* 0x000fc800078e0007 */
[----:B------:R-:W-:-:S08]  /*8770*/  IMAD.WIDE.U32.X R8, R13, R11, R8, P0 ;  /* 0x0000000b0d087225 */ /* 0x000fd000000e0408 */
.L_x_144:
[----:B------:R-:W0:Y:S01]  /*8780*/  LDC.64 R28, c[0x0][0x640] ;  /* 0x00019000ff1c7b82 */ /* 0x000e220000000a00 */
[-CC-:B------:R-:W-:Y:S01]  /*8790*/  SHF.R.U64 R91, R8, R0.reuse, R9.reuse ;  /* 0x00000000085b7219 */ /* 0x180fe20000001209 */
[----:B------:R-:W-:Y:S01]  /*87a0*/  ULDC UR4, c[0x0][0x150] ;  /* 0x0000540000047ab9 */ /* 0x000fe20000000800 */
[----:B------:R-:W-:Y:S02]  /*87b0*/  SHF.R.U32.HI R0, RZ, R0, R9 ;  /* 0x00000000ff007219 */ /* 0x000fe40000011609 */
[----:B------:R-:W-:Y:S02]  /*87c0*/  IADD3 R3, P0, RZ, -R91, RZ ;  /* 0x8000005bff037210 */ /* 0x000fe40007f1e0ff */
[----:B------:R-:W-:Y:S01]  /*87d0*/  I2FP.F32.U32 R7, R20 ;  /* 0x0000001400077245 */ /* 0x000fe20000201000 */
[----:B------:R-:W1:Y:S02]  /*87e0*/  LDC R6, c[0x0][0x618] ;  /* 0x00018600ff067b82 */ /* 0x000e640000000800 */
[----:B------:R-:W-:-:S02]  /*87f0*/  IMAD.X R5, RZ, RZ, ~R0, P0 ;  /* 0x000000ffff057224 */ /* 0x000fc400000e0e00 */
[----:B------:R-:W-:Y:S01]  /*8800*/  FMUL R7, R7, UR4 ;  /* 0x0000000407077c20 */ /* 0x000fe20008400000 */
[----:B------:R-:W-:Y:S01]  /*8810*/  ULDC UR4, c[0x0][0x154] ;  /* 0x0000550000047ab9 */ /* 0x000fe20000000800 */
[-C--:B------:R-:W-:Y:S02]  /*8820*/  IMAD R0, R5, R14.reuse, RZ ;  /* 0x0000000e05007224 */ /* 0x080fe400078e02ff */
[----:B------:R-:W2:Y:S01]  /*8830*/  LDC R8, c[0x0][0x608] ;  /* 0x00018200ff087b82 */ /* 0x000ea20000000800 */
[C---:B---3--:R-:W-:Y:S01]  /*8840*/  IMAD.WIDE.U32 R4, R3.reuse, R14, R16 ;  /* 0x0000000e03047225 */ /* 0x048fe200078e0010 */
[----:B------:R-:W3:Y:S03]  /*8850*/  F2I.U32.TRUNC.NTZ R7, R7 ;  /* 0x0000000700077305 */ /* 0x000ee6000020f000 */
[----:B------:R-:W-:Y:S01]  /*8860*/  IMAD R3, R3, R15, R0 ;  /* 0x0000000f03037224 */ /* 0x000fe200078e0200 */
[----:B------:R-:W-:-:S02]  /*8870*/  I2FP.F32.U32 R0, R21 ;  /* 0x0000001500007245 */ /* 0x000fc40000201000 */
[----:B------:R-:W4:Y:S01]  /*8880*/  LDC R26, c[0x0][0x658] ;  /* 0x00019600ff1a7b82 */ /* 0x000f220000000800 */
[----:B------:R-:W-:Y:S01]  /*8890*/  IMAD.IADD R3, R5, 0x1, R3 ;  /* 0x0000000105037824 */ /* 0x000fe200078e0203 */
[----:B0-----:R-:W-:Y:S01]  /*88a0*/  ISETP.NE.U32.AND P0, PT, R28, RZ, PT ;  /* 0x000000ff1c00720c */ /* 0x001fe20003f05070 */
[----:B------:R-:W-:-:S03]  /*88b0*/  FMUL R0, R0, UR4 ;  /* 0x0000000400007c20 */ /* 0x000fc60008400000 */
[----:B------:R-:W-:Y:S01]  /*88c0*/  ISETP.NE.AND.EX P0, PT, R29, RZ, PT, P0 ;  /* 0x000000ff1d00720c */ /* 0x000fe20003f05300 */
[----:B------:R0:W0:Y:S01]  /*88d0*/  F2I.U32.TRUNC.NTZ R14, R0 ;  /* 0x00000000000e7305 */ /* 0x000022000020f000 */
[----:B------:R-:W0:Y:S01]  /*88e0*/  LDC R9, c[0x0][0x144] ;  /* 0x00005100ff097b82 */ /* 0x000e220000000800 */
[-C--:B-1----:R-:W-:Y:S01]  /*88f0*/  SHF.R.U64 R10, R4, R6.reuse, R3 ;  /* 0x00000006040a7219 */ /* 0x082fe20000001203 */
[----:B---3--:R-:W-:Y:S01]  /*8900*/  IMAD.MOV R7, RZ, RZ, -R7 ;  /* 0x000000ffff077224 */ /* 0x008fe200078e0a07 */
[----:B------:R-:W-:-:S05]  /*8910*/  SHF.R.U32.HI R3, RZ, R6, R3 ;  /* 0x00000006ff037219 */ /* 0x000fca0000011603 */
[----:B------:R-:W1:Y:S01]  /*8920*/  LDC R24, c[0x0][0x148] ;  /* 0x00005200ff187b82 */ /* 0x000e620000000800 */
[-CC-:B--2---:R-:W-:Y:S02]  /*8930*/  SHF.R.U64 R12, R10, R8.reuse, R3.reuse ;  /* 0x000000080a0c7219 */ /* 0x184fe40000001203 */
[----:B------:R-:W-:-:S05]  /*8940*/  SHF.R.U32.HI R3, RZ, R8, R3 ;  /* 0x00000008ff037219 */ /* 0x000fca0000011603 */
[----:B------:R-:W2:Y:S01]  /*8950*/  LDC R15, c[0x0][0x600] ;  /* 0x00018000ff0f7b82 */ /* 0x000ea20000000800 */
[-CC-:B----4-:R-:W-:Y:S02]  /*8960*/  SHF.R.U64 R13, R12, R26.reuse, R3.reuse ;  /* 0x0000001a0c0d7219 */ /* 0x190fe40000001203 */
[----:B------:R-:W-:-:S03]  /*8970*/  SHF.R.U32.HI R5, RZ, R26, R3 ;  /* 0x0000001aff057219 */ /* 0x000fc60000011603 */
[----:B------:R-:W-:Y:S02]  /*8980*/  IMAD.MOV.U32 R4, RZ, RZ, R13 ;  /* 0x000000ffff047224 */ /* 0x000fe400078e000d */
[----:B------:R-:W3:Y:S01]  /*8990*/  LDC R27, c[0x0][0x648] ;  /* 0x00019200ff1b7b82 */ /* 0x000ee20000000800 */
[----:B0-----:R-:W-:-:S07]  /*89a0*/  IMAD R25, R9, R7, R20 ;  /* 0x0000000709197224 */ /* 0x001fce00078e0214 */
[----:B------:R-:W0:Y:S08]  /*89b0*/  LDC R30, c[0x0][0x638] ;  /* 0x00018e00ff1e7b82 */ /* 0x000e300000000800 */
[----:B------:R-:W4:Y:S01]  /*89c0*/  LDC R31, c[0x0][0x610] ;  /* 0x00018400ff1f7b82 */ /* 0x000f220000000800 */
[----:B-1----:R-:W-:Y:S05]  /*89d0*/  @!P0 BRA `(.L_x_145) ;  /* 0x0000000000288947 */ /* 0x002fea0003800000 */
[----:B------:R-:W1:Y:S02]  /*89e0*/  LDC R0, c[0x0][0x64c] ;  /* 0x00019300ff007b82 */ /* 0x000e640000000800 */
[----:B-1----:R-:W-:-:S05]  /*89f0*/  IADD3 R3, P0, R13, R0, RZ ;  /* 0x000000000d037210 */ /* 0x002fca0007f1e0ff */
        /* <DEDUP_REMOVED lines=8> */
.L_x_145:
[----:B------:R-:W-:Y:S01]  /*8a80*/  ISETP.NE.AND P0, PT, R2, 0x1, PT ;  /* 0x000000010200780c */ /* 0x000fe20003f05270 */
[----:B------:R-:W-:Y:S01]  /*8a90*/  IMAD.MOV R14, RZ, RZ, -R14 ;  /* 0x000000ffff0e7224 */ /* 0x000fe200078e0a0e */
[----:B---3--:R-:W-:Y:S01]  /*8aa0*/  SHF.R.U64 R0, R4, R27, R5 ;  /* 0x0000001b04007219 */ /* 0x008fe20000001205 */
[----:B--2---:R-:W-:Y:S01]  /*8ab0*/  VIADD R5, R15, 0xffffffff ;  /* 0xffffffff0f057836 */ /* 0x004fe20000000000 */
[----:B------:R-:W-:-:S03]  /*8ac0*/  LOP3.LUT R3, R12, R89, RZ, 0xc0, !PT ;  /* 0x000000590c037212 */ /* 0x000fc600078ec0ff */
[----:B------:R-:W-:Y:S01]  /*8ad0*/  IMAD.MOV R4, RZ, RZ, -R0 ;  /* 0x000000ffff047224 */ /* 0x000fe200078e0a00 */
[----:B------:R-:W-:Y:S01]  /*8ae0*/  LOP3.LUT R10, R10, R5, RZ, 0xc0, !PT ;  /* 0x000000050a0a7212 */ /* 0x000fe200078ec0ff */
[----:B------:R-:W-:Y:S02]  /*8af0*/  IMAD R0, R84, R0, R3 ;  /* 0x0000000054007224 */ /* 0x000fe400078e0203 */
[----:B0-----:R-:W-:Y:S02]  /*8b00*/  IMAD R3, R4, R30, R13 ;  /* 0x0000001e04037224 */ /* 0x001fe400078e020d */
[----:B------:R-:W-:Y:S02]  /*8b10*/  @P0 IMAD R25, R24, R14, R21 ;  /* 0x0000000e18190224 */ /* 0x000fe400078e0215 */
[----:B------:R-:W-:Y:S02]  /*8b20*/  IMAD R5, R3, R15, R10 ;  /* 0x0000000f03057224 */ /* 0x000fe400078e020a */
[----:B----4-:R-:W-:-:S02]  /*8b30*/  IMAD R0, R0, R31, R25 ;  /* 0x0000001f00007224 */ /* 0x010fc400078e0219 */
[----:B------:R-:W-:-:S03]  /*8b40*/  IMAD.MOV.U32 R4, RZ, RZ, 0x1 ;  /* 0x00000001ff047424 */ /* 0x000fc600078e00ff */
[----:B------:R-:W-:Y:S02]  /*8b50*/  SEL R92, R5, R0, !P0 ;  /* 0x00000000055c7207 */ /* 0x000fe40004000000 */
[----:B------:R-:W-:Y:S02]  /*8b60*/  PRMT R3, R4, 0x7610, R3 ;  /* 0x0000761004037816 */ /* 0x000fe40000000003 */
[----:B------:R-:W-:-:S07]  /*8b70*/  SEL R0, R0, R5, !P0 ;  /* 0x0000000500007207 */ /* 0x000fce0004000000 */
.L_x_143:
[----:B------:R-:W-:Y:S01]  /*8b80*/  LOP3.LUT P0, RZ, R3, 0xff, RZ, 0xc0, !PT ;  /* 0x000000ff03ff7812 */ /* 0x000fe2000780c0ff */
[----:B------:R-:W-:-:S12]  /*8b90*/  IMAD.MOV.U32 R93, RZ, RZ, R0 ;  /* 0x000000ffff5d7224 */ /* 0x000fd800078e0000 */
[----:B------:R-:W-:Y:S05]  /*8ba0*/  @P0 BRA `(.L_x_146) ;  /* 0xffffff8800240947 */ /* 0x000fea000383ffff */
[----:B------:R-:W-:Y:S05]  /*8bb0*/  EXIT ;  /* 0x000000000000794d */ /* 0x000fea0003800000 */
.L_x_7:
        /* <DEDUP_REMOVED lines=26> */
.L_x_148:
[----:B------:R-:W0:Y:S01]  /*8d60*/  LDC.64 R28, c[0x0][0x640] ;  /* 0x00019000ff1c7b82 */ /* 0x000e220000000a00 */
[-CC-:B------:R-:W-:Y:S01]  /*8d70*/  SHF.R.U64 R21, R14, R8.reuse, R15.reuse ;  /* 0x000000080e157219 */ /* 0x180fe2000000120f */
[----:B------:R-:W-:Y:S01]  /*8d80*/  IMAD.MOV.U32 R31, RZ, RZ, 0x1 ;  /* 0x00000001ff1f7424 */ /* 0x000fe200078e00ff */
[----:B------:R-:W-:Y:S02]  /*8d90*/  SHF.R.U32.HI R7, RZ, R8, R15 ;  /* 0x00000008ff077219 */ /* 0x000fe4000001160f */
[----:B------:R-:W-:-:S03]  /*8da0*/  IADD3 R13, P0, RZ, -R21, RZ ;  /* 0x80000015ff0d7210 */ /* 0x000fc60007f1e0ff */
[----:B------:R-:W1:Y:S02]  /*8db0*/  LDC R12, c[0x0][0x618] ;  /* 0x00018600ff0c7b82 */ /* 0x000e640000000800 */
[----:B------:R-:W-:Y:S02]  /*8dc0*/  IMAD.X R7, RZ, RZ, ~R7, P0 ;  /* 0x000000ffff077224 */ /* 0x000fe400000e0e07 */
[----:B------:R-:W-:-:S04]  /*8dd0*/  IMAD.WIDE.U32 R10, R13, R24, R16 ;  /* 0x000000180d0a7225 */ /* 0x000fc800078e0010 */
[----:B------:R-:W2:Y:S01]  /*8de0*/  LDC R14, c[0x0][0x608] ;  /* 0x00018200ff0e7b82 */ /* 0x000ea20000000800 */
[----:B------:R-:W-:-:S04]  /*8df0*/  IMAD R8, R7, R24, RZ ;  /* 0x0000001807087224 */ /* 0x000fc800078e02ff */
[----:B------:R-:W-:-:S03]  /*8e00*/  IMAD R7, R13, R25, R8 ;  /* 0x000000190d077224 */ /* 0x000fc600078e0208 */
[----:B------:R-:W3:Y:S01]  /*8e10*/  LDC R26, c[0x0][0x658] ;  /* 0x00019600ff1a7b82 */ /* 0x000ee20000000800 */
[----:B------:R-:W-:Y:S01]  /*8e20*/  IMAD.IADD R7, R11, 0x1, R7 ;  /* 0x000000010b077824 */ /* 0x000fe200078e0207 */
[----:B0-----:R-:W-:Y:S01]  /*8e30*/  ISETP.NE.U32.AND P0, PT, R28, RZ, PT ;  /* 0x000000ff1c00720c */ /* 0x001fe20003f05070 */
[----:B------:R-:W-:-:S03]  /*8e40*/  IMAD.MOV.U32 R11, RZ, RZ, -0x1 ;  /* 0xffffffffff0b7424 */ /* 0x000fc600078e00ff */
        /* <DEDUP_REMOVED lines=8> */
[-C--:B---3--:R-:W-:Y:S02]  /*8ed0*/  SHF.L.U32 R10, R11, R26.reuse, RZ ;  /* 0x0000001a0b0a7219 */ /* 0x088fe400000006ff */
[--C-:B------:R-:W-:Y:S02]  /*8ee0*/  SHF.R.U64 R24, R22, R26, R7.reuse ;  /* 0x0000001a16187219 */ /* 0x100fe40000001207 */
[----:B------:R-:W-:Y:S02]  /*8ef0*/  LOP3.LUT R33, RZ, R10, RZ, 0x33, !PT ;  /* 0x0000000aff217212 */ /* 0x000fe400078e33ff */
[----:B------:R-:W-:Y:S01]  /*8f00*/  SHF.R.U32.HI R11, RZ, R26, R7 ;  /* 0x0000001aff0b7219 */ /* 0x000fe20000011607 */
[----:B------:R-:W3:Y:S01]  /*8f10*/  LDC R30, c[0x0][0x610] ;  /* 0x00018400ff1e7b82 */ /* 0x000ee20000000800 */
[----:B------:R-:W-:Y:S01]  /*8f20*/  IMAD.MOV.U32 R10, RZ, RZ, R24 ;  /* 0x000000ffff0a7224 */ /* 0x000fe200078e0018 */
[----:B------:R-:W-:Y:S06]  /*8f30*/  @!P0 BRA `(.L_x_149) ;  /* 0x0000000000288947 */ /* 0x000fec0003800000 */
        /* <DEDUP_REMOVED lines=10> */
.L_x_149:
[----:B------:R-:W-:Y:S02]  /*8fe0*/  ISETP.NE.AND P0, PT, R2, 0x1, PT ;  /* 0x000000010200780c */ /* 0x000fe40003f05270 */
[----:B-1----:R-:W-:Y:S01]  /*8ff0*/  SHF.R.U64 R8, R10, R8, R11 ;  /* 0x000000080a087219 */ /* 0x002fe2000000120b */
[----:B0-----:R-:W-:Y:S01]  /*9000*/  VIADD R11, R25, 0xffffffff ;  /* 0xffffffff190b7836 */ /* 0x001fe20000000000 */
[----:B------:R-:W-:Y:S02]  /*9010*/  SHF.L.U32 R31, R31, R26, RZ ;  /* 0x0000001a1f1f7219 */ /* 0x000fe400000006ff */
[----:B------:R-:W-:Y:S01]  /*9020*/  LOP3.LUT R5, R22, R33, RZ, 0xc0, !PT ;  /* 0x0000002116057212 */ /* 0x000fe200078ec0ff */
[----:B------:R-:W-:-:S04]  /*9030*/  IMAD.MOV R7, RZ, RZ, -R8 ;  /* 0x000000ffff077224 */ /* 0x000fc800078e0a08 */
[----:B------:R-:W-:Y:S02]  /*9040*/  IMAD R5, R31, R8, R5 ;  /* 0x000000081f057224 */ /* 0x000fe400078e0205 */
[----:B------:R-:W-:Y:S01]  /*9050*/  @P0 IMAD R6, R9, R23, R4 ;  /* 0x0000001709060224 */ /* 0x000fe200078e0204 */
[----:B------:R-:W-:Y:S01]  /*9060*/  LOP3.LUT R9, R20, R11, RZ, 0xc0, !PT ;  /* 0x0000000b14097212 */ /* 0x000fe200078ec0ff */
[----:B--2---:R-:W-:Y:S02]  /*9070*/  IMAD R4, R7, R27, R24 ;  /* 0x0000001b07047224 */ /* 0x004fe400078e0218 */
[----:B---3--:R-:W-:Y:S02]  /*9080*/  IMAD R6, R5, R30, R6 ;  /* 0x0000001e05067224 */ /* 0x008fe400078e0206 */
[----:B------:R-:W-:Y:S02]  /*9090*/  IMAD R5, R4, R25, R9 ;  /* 0x0000001904057224 */ /* 0x000fe400078e0209 */
[----:B------:R-:W-:-:S02]  /*90a0*/  IMAD.MOV.U32 R8, RZ, RZ, 0x1 ;  /* 0x00000001ff087424 */ /* 0x000fc400078e00ff */
[----:B------:R-:W-:Y:S01]  /*90b0*/  IMAD.MOV.U32 R7, RZ, RZ, R21 ;  /* 0x000000ffff077224 */ /* 0x000fe200078e0015 */
[----:B------:R-:W-:Y:S02]  /*90c0*/  SEL R19, R5, R6, !P0 ;  /* 0x0000000605137207 */ /* 0x000fe40004000000 */
[----:B------:R-:W-:-:S07]  /*90d0*/  SEL R20, R6, R5, !P0 ;  /* 0x0000000506147207 */ /* 0x000fce0004000000 */
.L_x_147:
[----:B------:R-:W-:-:S08]  /*90e0*/  NOP ;  /* 0x0000000000007918 */ /* 0x000fd00000000000 */
[----:B------:R-:W0:-:S00]  /*90f0*/  USETMAXREG.DEALLOC.CTAPOOL 0x28 ;  /* 0x00000028000079c8 */ /* 0x000e0000080e0500 */
[----:B0-----:R-:W-:-:S13]  /*9100*/  ISETP.NE.AND P0, PT, R3, RZ, PT ;  /* 0x000000ff0300720c */ /* 0x001fda0003f05270 */
[----:B------:R-:W-:Y:S05]  /*9110*/  @P0 EXIT ;  /* 0x000000000000094d */ /* 0x000fea0003800000 */
[----:B------:R-:W-:Y:S01]  /*9120*/  LOP3.LUT P0, RZ, R8, 0xff, RZ, 0xc0, !PT ;  /* 0x000000ff08ff7812 */ /* 0x000fe2000780c0ff */
[----:B------:R-:W-:Y:S02]  /*9130*/  IMAD.MOV.U32 R3, RZ, RZ, 0x1 ;  /* 0x00000001ff037424 */ /* 0x000fe400078e00ff */
[----:B------:R-:W-:-:S10]  /*9140*/  IMAD.MOV.U32 R8, RZ, RZ, RZ ;  /* 0x000000ffff087224 */ /* 0x000fd400078e00ff */
[----:B------:R-:W-:Y:S05]  /*9150*/  @!P0 BRA `(.L_x_150) ;  /* 0x0000000c00508947 */ /* 0x000fea0003800000 */
[----:B------:R-:W0:Y:S01]  /*9160*/  LDC R3, c[0x0][0x28c] ;  /* 0x0000a300ff037b82 */ /* 0x000e220000000800 */
[----:B------:R-:W1:Y:S01]  /*9170*/  S2R R10, SR_CgaCtaId ;  /* 0x00000000000a7919 */ /* 0x000e620000008800 */
[----:B------:R-:W-:Y:S01]  /*9180*/  ULDC UR5, c[0x0][0x658] ;  /* 0x0001960000057ab9 */ /* 0x000fe20000000800 */
[----:B------:R-:W-:Y:S01]  /*9190*/  UMOV UR6, 0xffffffff ;  /* 0xffffffff00067882 */ /* 0x000fe20000000000 */
[----:B------:R-:W-:Y:S01]  /*91a0*/  BSSY B0, `(.L_x_150) ;  /* 0x00000cf000007945 */ /* 0x000fe20003800000 */
[----:B------:R-:W-:Y:S01]  /*91b0*/  USHF.L.U32 UR6, UR6, UR5, URZ ;  /* 0x0000000506067299 */ /* 0x000fe2000800063f */
[----:B------:R-:W-:Y:S01]  /*91c0*/  IMAD.MOV.U32 R12, RZ, RZ, 0x1 ;  /* 0x00000001ff0c7424 */ /* 0x000fe200078e00ff */
[----:B------:R-:W-:Y:S01]  /*91d0*/  LOP3.LUT R9, R18, 0x2, RZ, 0xfc, !PT ;  /* 0x0000000212097812 */ /* 0x000fe200078efcff */
[----:B------:R-:W-:Y:S01]  /*91e0*/  IMAD.MOV.U32 R8, RZ, RZ, RZ ;  /* 0x000000ffff087224 */ /* 0x000fe200078e00ff */
[----:B------:R-:W-:Y:S01]  /*91f0*/  ULDC UR4, c[0x0][0x600] ;  /* 0x0001800000047ab9 */ /* 0x000fe20000000800 */
[----:B------:R-:W-:Y:S01]  /*9200*/  UMOV UR7, 0x1 ;  /* 0x0000000100077882 */ /* 0x000fe20000000000 */
[----:B------:R-:W-:-:S02]  /*9210*/  UIADD3 UR4, UR4, -0x1, URZ ;  /* 0xffffffff04047890 */ /* 0x000fc4000fffe03f */
[----:B------:R-:W-:Y:S02]  /*9220*/  USHF.L.U32 UR5, UR7, UR5, URZ ;  /* 0x0000000507057299 */ /* 0x000fe4000800063f */
[----:B------:R-:W-:Y:S01]  /*9230*/  ULOP3.LUT UR6, URZ, UR6, URZ, 0x33, !UPT ;  /* 0x000000063f067292 */ /* 0x000fe2000f8e333f */
[----:B------:R-:W-:Y:S01]  /*9240*/  ULDC.64 UR30, c[0x0][0x198] ;  /* 0x00006600001e7ab9 */ /* 0x000fe20000000a00 */
[----:B0-----:R-:W-:-:S05]  /*9250*/  VIADD R3, R3, 0x7f ;  /* 0x0000007f03037836 */ /* 0x001fca0000000000 */
[----:B------:R-:W-:-:S04]  /*9260*/  SHF.R.S32.HI R4, RZ, 0x1f, R3 ;  /* 0x0000001fff047819 */ /* 0x000fc80000011403 */
[----:B------:R-:W-:Y:S01]  /*9270*/  LEA.HI R4, R4, R3, RZ, 0x7 ;  /* 0x0000000304047211 */ /* 0x000fe200078f38ff */
[----:B------:R-:W-:Y:S01]  /*9280*/  IMAD.MOV.U32 R3, RZ, RZ, 0x1 ;  /* 0x00000001ff037424 */ /* 0x000fe200078e00ff */
[----:B-1----:R-:W-:Y:S02]  /*9290*/  LOP3.LUT R10, R10, 0x1, RZ, 0xc0, !PT ;  /* 0x000000010a0a7812 */ /* 0x002fe400078ec0ff */
[----:B------:R-:W-:-:S05]  /*92a0*/  SHF.R.S32.HI R11, RZ, 0x7, R4 ;  /* 0x00000007ff0b7819 */ /* 0x000fca0000011404 */
[----:B------:R-:W-:-:S07]  /*92b0*/  VIADD R13, R11, 0x1 ;  /* 0x000000010b0d7836 */ /* 0x000fce0000000000 */
.L_x_161:
[----:B------:R-:W-:-:S03]  /*92c0*/  UMOV UR7, 0xffffffff ;  /* 0xffffffff00077882 */ /* 0x000fc60000000000 */
[----:B------:R-:W-:Y:S05]  /*92d0*/  BRA.DIV UR7, `(.L_x_151) ;  /* 0x0000000e07b47947 */ /* 0x000fea000b800000 */
[----:B------:R-:W-:-:S13]  /*92e0*/  ELECT P6, URZ, PT ;  /* 0x00000000003f782f */ /* 0x000fda00038c0000 */
.L_x_171:
[----:B------:R-:W0:Y:S01]  /*92f0*/  LDC R4, c[0x0][0x28c] ;  /* 0x0000a300ff047b82 */ /* 0x000e220000000800 */
[----:B------:R-:W-:Y:S01]  /*9300*/  BSSY B1, `(.L_x_152) ;  /* 0x0000046000017945 */ /* 0x000fe20003800000 */
[----:B0-----:R-:W-:-:S13]  /*9310*/  ISETP.LT.OR P6, PT, R4, 0x1, !P6 ;  /* 0x000000010400780c */ /* 0x001fda00077c1670 */
[----:B------:R-:W-:Y:S05]  /*9320*/  @P6 BRA `(.L_x_153) ;  /* 0x00000004000c6947 */ /* 0x000fea0003800000 */
[----:B------:R-:W-:Y:S02]  /*9330*/  IMAD R19, R19, 0x2, R10 ;  /* 0x0000000213137824 */ /* 0x000fe400078e020a */
[----:B------:R-:W-:Y:S02]  /*9340*/  IMAD.SHL.U32 R20, R20, 0x80, RZ ;  /* 0x0000008014147824 */ /* 0x000fe400078e00ff */
[----:B------:R-:W-:Y:S02]  /*9350*/  IMAD.MOV.U32 R23, RZ, RZ, RZ ;  /* 0x000000ffff177224 */ /* 0x000fe400078e00ff */
[----:B------:R-:W-:Y:S02]  /*9360*/  IMAD.MOV.U32 R4, RZ, RZ, R13 ;  /* 0x000000ffff047224 */ /* 0x000fe400078e000d */
[----:B------:R-:W-:Y:S02]  /*9370*/  IMAD.MOV.U32 R5, RZ, RZ, R3 ;  /* 0x000000ffff057224 */ /* 0x000fe400078e0003 */
[----:B------:R-:W-:-:S02]  /*9380*/  IMAD.MOV.U32 R15, RZ, RZ, R8 ;  /* 0x000000ffff0f7224 */ /* 0x000fc400078e0008 */
[----:B------:R-:W-:-:S07]  /*9390*/  IMAD R19, R19, 0x38, RZ ;  /* 0x0000003813137824 */ /* 0x000fce00078e02ff */
.L_x_156:
[----:B------:R-:W0:Y:S01]  /*93a0*/  S2R R21, SR_CgaCtaId ;  /* 0x0000000000157919 */ /* 0x000e220000008800 */
[----:B------:R-:W-:Y:S02]  /*93b0*/  MOV R6, 0x400 ;  /* 0x0000040000067802 */ /* 0x000fe40000000f00 */
[----:B------:R-:W-:-:S13]  /*93c0*/  ISETP.NE.AND P1, PT, R0, RZ, PT ;  /* 0x000000ff0000720c */ /* 0x000fda0003f25270 */
[----:B------:R-:W1:Y:S01]  /*93d0*/  @!P1 LDC R14, c[0x0][0x500] ;  /* 0x00014000ff0e9b82 */ /* 0x000e620000000800 */
[----:B0-----:R-:W-:Y:S02]  /*93e0*/  LEA R22, R21, R6, 0x18 ;  /* 0x0000000615167211 */ /* 0x001fe400078ec0ff */
[----:B------:R-:W-:-:S03]  /*93f0*/  SHF.L.U32 R6, R5, 0x1f, RZ ;  /* 0x0000001f05067819 */ /* 0x000fc600000006ff */
[----:B------:R-:W-:-:S04]  /*9400*/  IMAD R21, R15, 0x8, R22 ;  /* 0x000000080f157824 */ /* 0x000fc800078e0216 */
[----:B------:R-:W0:Y:S02]  /*9410*/  SYNCS.PHASECHK.TRANS64.TRYWAIT P0, [R21+URZ+0x18], R6 ;  /* 0x00001806150075a7 */ /* 0x000e24000800017f */
[----:B01----:R-:W-:Y:S05]  /*9420*/  @!P0 BRA `(.L_x_154) ;  /* 0x0000000c00808947 */ /* 0x003fea0003800000 */
.L_x_172:
[----:B0-----:R-:W-:Y:S01]  /*9430*/  PRMT R6, R9, 0x9910, RZ ;  /* 0x0000991009067816 */ /* 0x001fe200000000ff */
[----:B------:R0:W-:Y:S03]  /*9440*/  @!P1 SYNCS.ARRIVE.TRANS64 RZ, [R21+URZ], R14 ;  /* 0x0000000e15ff99a7 */ /* 0x0001e6000800003f */
[----:B------:R-:W-:-:S13]  /*9450*/  ISETP.NE.AND P0, PT, R6, 0x2, PT ;  /* 0x000000020600780c */ /* 0x000fda0003f05270 */
[----:B0-----:R-:W-:Y:S05]  /*9460*/  @P0 BRA `(.L_x_155) ;  /* 0x0000000000040947 */ /* 0x001fea0003800000 */
[----:B------:R-:W-:Y:S01]  /*9470*/  BPT.TRAP 0x1 ;  /* 0x000000040000795c */ /* 0x000fe20000300000 */
.L_x_155:
[----:B------:R-:W-:Y:S01]  /*9480*/  IMAD R6, R15, 0x4, R10 ;  /* 0x000000040f067824 */ /* 0x000fe200078e020a */
[----:B------:R-:W-:Y:S01]  /*9490*/  R2UR UR34, R23 ;  /* 0x00000000172272ca */ /* 0x000fe200000e0000 */
[--C-:B------:R-:W-:Y:S01]  /*94a0*/  IMAD R14, R15, 0x8000, R22.reuse ;  /* 0x000080000f0e7824 */ /* 0x100fe200078e0216 */
[----:B------:R-:W-:Y:S01]  /*94b0*/  R2UR UR33, R21 ;  /* 0x00000000152172ca */ /* 0x000fe200000e0000 */
[----:B------:R-:W-:Y:S01]  /*94c0*/  IMAD R6, R6, 0xe00, RZ ;  /* 0x00000e0006067824 */ /* 0x000fe200078e02ff */
[----:B------:R-:W-:Y:S01]  /*94d0*/  R2UR UR36, R7 ;  /* 0x00000000072472ca */ /* 0x000fe200000e0000 */
[----:B------:R-:W-:Y:S01]  /*94e0*/  VIADD R4, R4, 0xffffffff ;  /* 0xffffffff04047836 */ /* 0x000fe20000000000 */
[----:B------:R-:W-:Y:S01]  /*94f0*/  R2UR UR24, R14 ;  /* 0x000000000e1872ca */ /* 0x000fe200000e0000 */
[----:B------:R-:W-:Y:S01]  /*9500*/  IMAD R6, R6, 0x2, R22 ;  /* 0x0000000206067824 */ /* 0x000fe200078e0216 */
[----:B------:R-:W-:Y:S01]  /*9510*/  R2UR UR35, R20 ;  /* 0x00000000142372ca */ /* 0x000fe200000e0000 */
[----:B------:R-:W-:Y:S01]  /*9520*/  UIADD3 UR14, UP0, UR30, 0xf0, URZ ;  /* 0x000000f01e0e7890 */ /* 0x000fe2000ff1e03f */
[----:B------:R-:W-:Y:S01]  /*9530*/  R2UR UR19, R19 ;  /* 0x00000000131372ca */ /* 0x000fe200000e0000 */
[----:B------:R-:W-:Y:S01]  /*9540*/  UIADD3 UR42, UP1, UR30, 0x1f0, URZ ;  /* 0x000001f01e2a7890 */ /* 0x000fe2000ff3e03f */
[----:B------:R-:W-:Y:S01]  /*9550*/  R2UR UR8, R6 ;  /* 0x00000000060872ca */ /* 0x000fe200000e0000 */
[----:B------:R-:W-:Y:S01]  /*9560*/  UIADD3.X UR15, URZ, UR31, URZ, UP0, !UPT ;  /* 0x0000001f3f0f7290 */ /* 0x000fe200087fe43f */
[----:B------:R-:W-:Y:S01]  /*9570*/  ISETP.GT.AND P1, PT, R4, 0x1, PT ;  /* 0x000000010400780c */ /* 0x000fe20003f24270 */
[----:B------:R-:W-:Y:S01]  /*9580*/  UIADD3 UR26, UR34, 0x40, URZ ;  /* 0x00000040221a7890 */ /* 0x000fe2000fffe03f */
[----:B------:R-:W-:Y:S01]  /*9590*/  VIADD R15, R15, 0x1 ;  /* 0x000000010f0f7836 */ /* 0x000fe20000000000 */
[----:B------:R-:W-:Y:S01]  /*95a0*/  UIADD3.X UR43, URZ, UR31, URZ, UP1, !UPT ;  /* 0x0000001f3f2b7290 */ /* 0x000fe20008ffe43f */
[----:B------:R-:W-:Y:S01]  /*95b0*/  VIADD R23, R23, 0x80 ;  /* 0x0000008017177836 */ /* 0x000fe20000000000 */
[----:B------:R-:W-:-:S02]  /*95c0*/  UIADD3 UR32, UR24, 0x100, URZ ;  /* 0x0000010018207890 */ /* 0x000fc4000fffe03f */
[----:B------:R-:W-:Y:S01]  /*95d0*/  UIADD3 UR24, UR24, 0x4100, URZ ;  /* 0x0000410018187890 */ /* 0x000fe2000fffe03f */
[----:B------:R-:W-:Y:S01]  /*95e0*/  ISETP.NE.AND P0, PT, R15, 0x3, PT ;  /* 0x000000030f00780c */ /* 0x000fe20003f05270 */
[----:B------:R-:W-:Y:S01]  /*95f0*/  UMOV UR22, 0x0 ;  /* 0x0000000000167882 */ /* 0x000fe20000000000 */
[----:B------:R-:W-:Y:S01]  /*9600*/  UMOV UR23, 0x10000000 ;  /* 0x1000000000177882 */ /* 0x000fe20000000000 */
[----:B------:R-:W-:Y:S01]  /*9610*/  UIADD3 UR16, UR8, 0x18100, URZ ;  /* 0x0001810008107890 */ /* 0x000fe2000fffe03f */
[----:B------:R-:W-:Y:S01]  /*9620*/  SEL R6, RZ, 0x1, P0 ;  /* 0x00000001ff067807 */ /* 0x000fe20000000000 */
[----:B------:R-:W-:Y:S01]  /*9630*/  UIADD3 UR8, UR8, 0x1b900, URZ ;  /* 0x0001b90008087890 */ /* 0x000fe2000fffe03f */
[----:B------:R0:W-:Y:S01]  /*9640*/  UTMALDG.3D [UR32], [UR14], desc[UR22] ;  /* 0x000016200e0075b4 */ /* 0x0001e20008011000 */
[----:B------:R-:W-:Y:S01]  /*9650*/  UMOV UR25, UR33 ;  /* 0x0000002100197c82 */ /* 0x000fe20008000000 */
[----:B------:R-:W-:Y:S01]  /*9660*/  UMOV UR28, UR36 ;  /* 0x00000024001c7c82 */ /* 0x000fe20008000000 */
[----:B------:R-:W-:Y:S01]  /*9670*/  UMOV UR27, UR35 ;  /* 0x00000023001b7c82 */ /* 0x000fe20008000000 */
[----:B------:R-:W-:Y:S01]  /*9680*/  UMOV UR7, 0x30000 ;  /* 0x0003000000077882 */ /* 0x000fe20000000000 */
[----:B------:R-:W-:Y:S01]  /*9690*/  UMOV UR17, UR33 ;  /* 0x0000002100117c82 */ /* 0x000fe20008000000 */
[----:B------:R-:W-:Y:S01]  /*96a0*/  UMOV UR18, UR34 ;  /* 0x0000002200127c82 */ /* 0x000fe20008000000 */
[----:B------:R-:W-:Y:S01]  /*96b0*/  UMOV UR20, UR36 ;  /* 0x0000002400147c82 */ /* 0x000fe20008000000 */
[----:B------:R-:W-:Y:S01]  /*96c0*/  UMOV UR9, UR33 ;  /* 0x0000002100097c82 */ /* 0x000fe20008000000 */
[----:B------:R-:W-:Y:S01]  /*96d0*/  UMOV UR11, UR19 ;  /* 0x00000013000b7c82 */ /* 0x000fe20008000000 */
[----:B------:R-:W-:Y:S01]  /*96e0*/  UMOV UR12, UR36 ;  /* 0x00000024000c7c82 */ /* 0x000fe20008000000 */
[----:B------:R0:W-:Y:S01]  /*96f0*/  UTMALDG.3D [UR24], [UR14], desc[UR22] ;  /* 0x000016180e0075b4 */ /* 0x0001e20008011000 */
[----:B------:R-:W-:Y:S01]  /*9700*/  UMOV UR10, UR26 ;  /* 0x0000001a000a7c82 */ /* 0x000fe20008000000 */
[----:B------:R-:W-:-:S02]  /*9710*/  LOP3.LUT R5, R5, R6, RZ, 0x3c, !PT ;  /* 0x0000000605057212 */ /* 0x000fc400078e3cff */
[----:B------:R-:W-:Y:S01]  /*9720*/  SEL R15, R15, RZ, P0 ;  /* 0x000000ff0f0f7207 */ /* 0x000fe20000000000 */
[----:B------:R0:W-:Y:S01]  /*9730*/  UTMALDG.3D.MULTICAST [UR16], [UR42], UR7, desc[UR22] ;  /* 0x000016102a0073b4 */ /* 0x0001e20008011807 */
[----:B------:R0:W-:Y:S02]  /*9740*/  UTMALDG.3D.MULTICAST [UR8], [UR42], UR7, desc[UR22] ;  /* 0x000016082a0073b4 */ /* 0x0001e40008011807 */
[----:B0-----:R-:W-:Y:S05]  /*9750*/  @P1 BRA `(.L_x_156) ;  /* 0xfffffffc00101947 */ /* 0x001fea000383ffff */
.L_x_153:
[----:B------:R-:W-:Y:S05]  /*9760*/  BSYNC B1 ;  /* 0x0000000000017941 */ /* 0x000fea0003800000 */
.L_x_152:
[----:B------:R-:W-:Y:S01]  /*9770*/  LOP3.LUT P1, RZ, R12, 0xff, RZ, 0xc0, !PT ;  /* 0x000000ff0cff7812 */ /* 0x000fe2000782c0ff */
[C---:B------:R-:W-:Y:S01]  /*9780*/  IMAD.IADD R7, R11.reuse, 0x1, R8 ;  /* 0x000000010b077824 */ /* 0x040fe200078e0208 */
[----:B------:R-:W-:Y:S01]  /*9790*/  ULDC.64 UR8, c[0x0][0x650] ;  /* 0x0001940000087ab9 */ /* 0x000fe20000000a00 */
[----:B------:R-:W-:Y:S01]  /*97a0*/  ISETP.GE.U32.AND P2, PT, R11, 0x3, PT ;  /* 0x000000030b00780c */ /* 0x000fe20003f46070 */
[----:B------:R-:W-:Y:S01]  /*97b0*/  BSSY B1, `(.L_x_157) ;  /* 0x000006b000017945 */ /* 0x000fe20003800000 */
[----:B------:R-:W-:Y:S01]  /*97c0*/  IMAD.MOV.U32 R20, RZ, RZ, -0x1 ;  /* 0xffffffffff147424 */ /* 0x000fe200078e00ff */
[----:B------:R-:W-:Y:S01]  /*97d0*/  ISETP.GT.U32.AND P0, PT, R7, 0x2, PT ;  /* 0x000000020700780c */ /* 0x000fe20003f04070 */
[----:B------:R-:W-:Y:S01]  /*97e0*/  IMAD.MOV.U32 R19, RZ, RZ, -0x1 ;  /* 0xffffffffff137424 */ /* 0x000fe200078e00ff */
[----:B------:R-:W-:Y:S02]  /*97f0*/  PRMT R12, RZ, 0x7610, R12 ;  /* 0x00007610ff0c7816 */ /* 0x000fe4000000000c */
[----:B------:R-:W-:-:S03]  /*9800*/  ISETP.LT.U32.AND P0, PT, R11, 0x3, P0 ;  /* 0x000000030b00780c */ /* 0x000fc60000701070 */
[----:B------:R-:W0:Y:S01]  /*9810*/  @P1 S2R R5, SR_CgaCtaId ;  /* 0x0000000000051919 */ /* 0x000e220000008800 */
[----:B------:R-:W-:-:S04]  /*9820*/  @P1 MOV R4, 0x400 ;  /* 0x0000040000041802 */ /* 0x000fc80000000f00 */
[----:B0-----:R-:W-:Y:S01]  /*9830*/  @P1 LEA R6, R5, R4, 0x18 ;  /* 0x0000000405061211 */ /* 0x001fe200078ec0ff */
[----:B------:R-:W-:Y:S01]  /*9840*/  IMAD.WIDE.U32 R4, R7, -0x55555555, RZ ;  /* 0xaaaaaaab07047825 */ /* 0x000fe200078e00ff */
[----:B------:R-:W-:Y:S02]  /*9850*/  SEL R4, RZ, 0x1, !P0 ;  /* 0x00000001ff047807 */ /* 0x000fe40004000000 */
[----:B------:R0:W-:Y:S01]  /*9860*/  @P1 SYNCS.ARRIVE.TRANS64.A1T0 RZ, [R6+URZ+0x48], RZ ;  /* 0x000048ff06ff19a7 */ /* 0x0001e2000810003f */
[----:B------:R-:W-:Y:S02]  /*9870*/  IADD3 R16, P1, R16, UR38, RZ ;  /* 0x0000002610107c10 */ /* 0x000fe4000ff3e0ff */
[----:B------:R-:W-:Y:S02]  /*9880*/  LOP3.LUT R3, R3, R4, RZ, 0x3c, !PT ;  /* 0x0000000403037212 */ /* 0x000fe400078e3cff */
[----:B------:R-:W-:Y:S02]  /*9890*/  IADD3.X R17, R17, UR40, RZ, P1, !PT ;  /* 0x0000002811117c10 */ /* 0x000fe40008ffe4ff */
[----:B------:R-:W-:-:S02]  /*98a0*/  ISETP.GE.U32.AND P0, PT, R16, UR8, PT ;  /* 0x0000000810007c0c */ /* 0x000fc4000bf06070 */
[----:B0-----:R-:W-:Y:S02]  /*98b0*/  SHF.R.U32.HI R6, RZ, 0x1, R5 ;  /* 0x00000001ff067819 */ /* 0x001fe40000011605 */
[----:B------:R-:W-:Y:S02]  /*98c0*/  ISETP.GE.U32.AND.EX P0, PT, R17, UR9, PT, P0 ;  /* 0x0000000911007c0c */ /* 0x000fe4000bf06100 */
[----:B------:R-:W-:Y:S01]  /*98d0*/  @P2 LOP3.LUT R3, R3, 0x1, R6, 0x78, !PT ;  /* 0x0000000103032812 */ /* 0x000fe200078e7806 */
[----:B------:R-:W-:Y:S01]  /*98e0*/  IMAD R8, R6, -0x3, R7 ;  /* 0xfffffffd06087824 */ /* 0x000fe200078e0207 */
[----:B------:R-:W-:Y:S01]  /*98f0*/  PRMT R4, RZ, 0x7610, R4 ;  /* 0x00007610ff047816 */ /* 0x000fe20000000004 */
[----:B------:R-:W-:-:S08]  /*9900*/  IMAD.MOV.U32 R7, RZ, RZ, -0x1 ;  /* 0xffffffffff077424 */ /* 0x000fd000078e00ff */
[----:B------:R-:W-:Y:S05]  /*9910*/  @P0 BRA `(.L_x_158) ;  /* 0x0000000400500947 */ /* 0x000fea0003800000 */
[----:B------:R-:W0:Y:S01]  /*9920*/  S2R R19, SR_CTAID.X ;  /* 0x0000000000137919 */ /* 0x000e220000002500 */
[----:B------:R-:W-:Y:S01]  /*9930*/  ULDC.64 UR8, c[0x0][0x628] ;  /* 0x00018a0000087ab9 */ /* 0x000fe20000000a00 */
[----:B------:R-:W1:Y:S01]  /*9940*/  LDC R20, c[0x0][0x144] ;  /* 0x00005100ff147b82 */ /* 0x000e620000000800 */
[----:B------:R-:W-:Y:S01]  /*9950*/  ISETP.NE.U32.AND P0, PT, RZ, UR8, PT ;  /* 0x00000008ff007c0c */ /* 0x000fe2000bf05070 */
[----:B------:R-:W2:Y:S01]  /*9960*/  S2R R14, SR_CTAID.Y ;  /* 0x00000000000e7919 */ /* 0x000ea20000002600 */
[----:B------:R-:W-:Y:S01]  /*9970*/  ULDC UR10, c[0x0][0x630] ;  /* 0x00018c00000a7ab9 */ /* 0x000fe20000000800 */
[----:B------:R-:W-:Y:S01]  /*9980*/  ULDC UR11, c[0x0][0x150] ;  /* 0x00005400000b7ab9 */ /* 0x000fe20000000800 */
[----:B------:R-:W-:Y:S01]  /*9990*/  ISETP.NE.AND.EX P0, PT, RZ, UR9, PT, P0 ;  /* 0x00000009ff007c0c */ /* 0x000fe2000bf05300 */
[----:B------:R-:W-:Y:S02]  /*99a0*/  IMAD.MOV.U32 R4, RZ, RZ, R16 ;  /* 0x000000ffff047224 */ /* 0x000fe400078e0010 */
[----:B------:R-:W-:Y:S01]  /*99b0*/  IMAD.MOV.U32 R5, RZ, RZ, R17 ;  /* 0x000000ffff057224 */ /* 0x000fe200078e0011 */
[----:B0-----:R-:W-:-:S09]  /*99c0*/  I2FP.F32.U32 R21, R19 ;  /* 0x0000001300157245 */ /* 0x001fd20000201000 */
[----:B------:R-:W-:Y:S05]  /*99d0*/  @!P0 BRA `(.L_x_159) ;  /* 0x0000000000288947 */ /* 0x000fea0003800000 */
[----:B------:R-:W-:Y:S02]  /*99e0*/  ULDC UR7, c[0x0][0x634] ;  /* 0x00018d0000077ab9 */ /* 0x000fe40000000800 */
[----:B------:R-:W-:-:S05]  /*99f0*/  IADD3 R5, P0, R16, UR7, RZ ;  /* 0x0000000710057c10 */ /* 0x000fca000ff1e0ff */
[----:B------:R-:W-:-:S04]  /*9a00*/  IMAD.X R15, RZ, RZ, R17, P0 ;  /* 0x000000ffff0f7224 */ /* 0x000fc800000e0611 */
[----:B------:R-:W-:-:S04]  /*9a10*/  IMAD.WIDE.U32 R6, R15, UR8, RZ ;  /* 0x000000080f067c25 */ /* 0x000fc8000f8e00ff */
[----:B------:R-:W-:-:S04]  /*9a20*/  IMAD.WIDE.U32 R6, P0, R5, UR9, R6 ;  /* 0x0000000905067c25 */ /* 0x000fc8000f800006 */
[----:B------:R-:W-:-:S04]  /*9a30*/  IMAD.WIDE.U32 R4, R5, UR8, RZ ;  /* 0x0000000805047c25 */ /* 0x000fc8000f8e00ff */
[----:B------:R-:W-:Y:S01]  /*9a40*/  IMAD.MOV.U32 R4, RZ, RZ, R7 ;  /* 0x000000ffff047224 */ /* 0x000fe200078e0007 */
[----:B------:R-:W-:Y:S01]  /*9a50*/  IADD3 RZ, P1, R5, R6, RZ ;  /* 0x0000000605ff7210 */ /* 0x000fe20007f3e0ff */
[----:B------:R-:W-:-:S04]  /*9a60*/  IMAD.X R5, RZ, RZ, RZ, P0 ;  /* 0x000000ffff057224 */ /* 0x000fc800000e06ff */
[----:B------:R-:W-:-:S08]  /*9a70*/  IMAD.WIDE.U32.X R4, R15, UR9, R4, P1 ;  /* 0x000000090f047c25 */ /* 0x000fd000088e0404 */
.L_x_159:
[----:B------:R-:W-:Y:S01]  /*9a80*/  FMUL R21, R21, UR11 ;  /* 0x0000000b15157c20 */ /* 0x000fe20008400000 */
[--C-:B------:R-:W-:Y:S01]  /*9a90*/  SHF.R.U64 R15, R4, UR10, R5.reuse ;  /* 0x0000000a040f7c19 */ /* 0x100fe20008001205 */
[----:B------:R-:W-:Y:S01]  /*9aa0*/  ULDC.64 UR8, c[0x0][0x620] ;  /* 0x0001880000087ab9 */ /* 0x000fe20000000a00 */
[----:B------:R-:W-:Y:S01]  /*9ab0*/  SHF.R.U32.HI R4, RZ, UR10, R5 ;  /* 0x0000000aff047c19 */ /* 0x000fe20008011605 */
[----:B------:R-:W-:Y:S01]  /*9ac0*/  ULDC.64 UR10, c[0x0][0x640] ;  /* 0x00019000000a7ab9 */ /* 0x000fe20000000a00 */
[----:B------:R-:W-:Y:S01]  /*9ad0*/  IADD3 R5, P0, RZ, -R15, RZ ;  /* 0x8000000fff057210 */ /* 0x000fe20007f1e0ff */
[----:B------:R-:W0:Y:S01]  /*9ae0*/  F2I.U32.TRUNC.NTZ R21, R21 ;  /* 0x0000001500157305 */ /* 0x000e22000020f000 */
[----:B------:R-:W-:-:S03]  /*9af0*/  ULDC UR7, c[0x0][0x618] ;  /* 0x0001860000077ab9 */ /* 0x000fc60000000800 */
[----:B------:R-:W-:Y:S01]  /*9b00*/  IMAD.X R4, RZ, RZ, ~R4, P0 ;  /* 0x000000ffff047224 */ /* 0x000fe200000e0e04 */
[----:B------:R-:W-:-:S03]  /*9b10*/  ISETP.NE.U32.AND P0, PT, RZ, UR10, PT ;  /* 0x0000000aff007c0c */ /* 0x000fc6000bf05070 */
[----:B------:R-:W-:Y:S01]  /*9b20*/  IMAD R4, R4, UR8, RZ ;  /* 0x0000000804047c24 */ /* 0x000fe2000f8e02ff */
[----:B------:R-:W-:-:S03]  /*9b30*/  ISETP.NE.AND.EX P0, PT, RZ, UR11, PT, P0 ;  /* 0x0000000bff007c0c */ /* 0x000fc6000bf05300 */
[C---:B------:R-:W-:Y:S02]  /*9b40*/  IMAD R7, R5.reuse, UR9, R4 ;  /* 0x0000000905077c24 */ /* 0x040fe4000f8e0204 */
[----:B------:R-:W-:Y:S01]  /*9b50*/  IMAD.WIDE.U32 R4, R5, UR8, R16 ;  /* 0x0000000805047c25 */ /* 0x000fe2000f8e0010 */
[----:B------:R-:W-:-:S03]  /*9b60*/  ULDC UR8, c[0x0][0x154] ;  /* 0x0000550000087ab9 */ /* 0x000fc60000000800 */
[----:B0-----:R-:W-:Y:S02]  /*9b70*/  IMAD.MOV R6, RZ, RZ, -R21 ;  /* 0x000000ffff067224 */ /* 0x001fe400078e0a15 */
[----:B------:R-:W0:Y:S01]  /*9b80*/  LDC R21, c[0x0][0x148] ;  /* 0x00005200ff157b82 */ /* 0x000e220000000800 */
[----:B------:R-:W-:Y:S02]  /*9b90*/  IMAD.IADD R5, R5, 0x1, R7 ;  /* 0x0000000105057824 */ /* 0x000fe400078e0207 */
[----:B-1----:R-:W-:Y:S01]  /*9ba0*/  IMAD R19, R20, R6, R19 ;  /* 0x0000000614137224 */ /* 0x002fe200078e0213 */
[----:B--2---:R-:W-:Y:S02]  /*9bb0*/  I2FP.F32.U32 R6, R14 ;  /* 0x0000000e00067245 */ /* 0x004fe40000201000 */
[--C-:B------:R-:W-:Y:S02]  /*9bc0*/  SHF.R.U64 R20, R4, UR7, R5.reuse ;  /* 0x0000000704147c19 */ /* 0x100fe40008001205 */
[----:B------:R-:W-:Y:S01]  /*9bd0*/  SHF.R.U32.HI R5, RZ, UR7, R5 ;  /* 0x00000007ff057c19 */ /* 0x000fe20008011605 */
[----:B------:R-:W-:Y:S01]  /*9be0*/  FMUL R6, R6, UR8 ;  /* 0x0000000806067c20 */ /* 0x000fe20008400000 */
[----:B------:R-:W-:-:S02]  /*9bf0*/  ULDC UR7, c[0x0][0x608] ;  /* 0x0001820000077ab9 */ /* 0x000fc40000000800 */
[--C-:B------:R-:W-:Y:S01]  /*9c00*/  SHF.R.U64 R23, R20, UR7, R5.reuse ;  /* 0x0000000714177c19 */ /* 0x100fe20008001205 */
[----:B------:R1:W2:Y:S01]  /*9c10*/  F2I.U32.TRUNC.NTZ R24, R6 ;  /* 0x0000000600187305 */ /* 0x0002a2000020f000 */
[----:B------:R-:W-:Y:S01]  /*9c20*/  SHF.R.U32.HI R4, RZ, UR7, R5 ;  /* 0x00000007ff047c19 */ /* 0x000fe20008011605 */
[----:B------:R-:W-:-:S03]  /*9c30*/  ULDC UR7, c[0x0][0x658] ;  /* 0x0001960000077ab9 */ /* 0x000fc60000000800 */
[--C-:B------:R-:W-:Y:S02]  /*9c40*/  SHF.R.U64 R22, R23, UR7, R4.reuse ;  /* 0x0000000717167c19 */ /* 0x100fe40008001204 */
[----:B------:R-:W-:-:S03]  /*9c50*/  SHF.R.U32.HI R25, RZ, UR7, R4 ;  /* 0x00000007ff197c19 */ /* 0x000fc60008011604 */
[----:B------:R-:W-:Y:S02]  /*9c60*/  IMAD.MOV.U32 R4, RZ, RZ, R22 ;  /* 0x000000ffff047224 */ /* 0x000fe400078e0016 */
[----:B------:R-:W-:Y:S01]  /*9c70*/  IMAD.MOV.U32 R5, RZ, RZ, R25 ;  /* 0x000000ffff057224 */ /* 0x000fe200078e0019 */
[----:B-1----:R-:W-:Y:S06]  /*9c80*/  @!P0 BRA `(.L_x_160) ;  /* 0x0000000000288947 */ /* 0x002fec0003800000 */
        /* <DEDUP_REMOVED lines=10> */
.L_x_160:
[----:B------:R-:W-:Y:S01]  /*9d30*/  ISETP.NE.AND P0, PT, R2, 0x1, PT ;  /* 0x000000010200780c */ /* 0x000fe20003f05270 */
[----:B------:R-:W-:Y:S01]  /*9d40*/  ULDC UR7, c[0x0][0x648] ;  /* 0x0001920000077ab9 */ /* 0x000fe20000000800 */
[----:B------:R-:W-:Y:S01]  /*9d50*/  LOP3.LUT R23, R23, UR6, RZ, 0xc0, !PT ;  /* 0x0000000617177c12 */ /* 0x000fe2000f8ec0ff */
[----:B--2---:R-:W-:Y:S01]  /*9d60*/  IMAD.MOV R24, RZ, RZ, -R24 ;  /* 0x000000ffff187224 */ /* 0x004fe200078e0a18 */
[----:B------:R-:W-:Y:S01]  /*9d70*/  SHF.R.U64 R4, R4, UR7, R5 ;  /* 0x0000000704047c19 */ /* 0x000fe20008001205 */
[----:B------:R-:W-:Y:S01]  /*9d80*/  ULDC UR7, c[0x0][0x638] ;  /* 0x00018e0000077ab9 */ /* 0x000fe20000000800 */
[----:B------:R-:W-:Y:S01]  /*9d90*/  LOP3.LUT R7, R20, UR4, RZ, 0xc0, !PT ;  /* 0x0000000414077c12 */ /* 0x000fe2000f8ec0ff */
[----:B------:R-:W-:Y:S02]  /*9da0*/  ULDC UR8, c[0x0][0x610] ;  /* 0x0001840000087ab9 */ /* 0x000fe40000000800 */
[----:B------:R-:W-:Y:S02]  /*9db0*/  IMAD.MOV R5, RZ, RZ, -R4 ;  /* 0x000000ffff057224 */ /* 0x000fe400078e0a04 */
[----:B------:R-:W-:-:S02]  /*9dc0*/  IMAD R4, R4, UR5, R23 ;  /* 0x0000000504047c24 */ /* 0x000fc4000f8e0217 */
[----:B0-----:R-:W-:Y:S02]  /*9dd0*/  @P0 IMAD R19, R21, R24, R14 ;  /* 0x0000001815130224 */ /* 0x001fe400078e020e */
[----:B------:R-:W-:Y:S01]  /*9de0*/  IMAD R22, R5, UR7, R22 ;  /* 0x0000000705167c24 */ /* 0x000fe2000f8e0216 */
[----:B------:R-:W-:Y:S01]  /*9df0*/  ULDC UR7, c[0x0][0x600] ;  /* 0x0001800000077ab9 */ /* 0x000fe20000000800 */
[----:B------:R-:W-:Y:S02]  /*9e00*/  IMAD R20, R4, UR8, R19 ;  /* 0x0000000804147c24 */ /* 0x000fe4000f8e0213 */
[----:B------:R-:W-:Y:S02]  /*9e10*/  IMAD R5, R22, UR7, R7 ;  /* 0x0000000716057c24 */ /* 0x000fe4000f8e0207 */
[----:B------:R-:W-:Y:S02]  /*9e20*/  IMAD.MOV.U32 R4, RZ, RZ, 0x1 ;  /* 0x00000001ff047424 */ /* 0x000fe400078e00ff */
[----:B------:R-:W-:Y:S01]  /*9e30*/  IMAD.MOV.U32 R7, RZ, RZ, R15 ;  /* 0x000000ffff077224 */ /* 0x000fe200078e000f */
[----:B------:R-:W-:-:S02]  /*9e40*/  SEL R19, R5, R20, !P0 ;  /* 0x0000001405137207 */ /* 0x000fc40004000000 */
[----:B------:R-:W-:-:S07]  /*9e50*/  SEL R20, R20, R5, !P0 ;  /* 0x0000000514147207 */ /* 0x000fce0004000000 */
.L_x_158:
[----:B------:R-:W-:Y:S05]  /*9e60*/  BSYNC B1 ;  /* 0x0000000000017941 */ /* 0x000fea0003800000 */
.L_x_157:
[----:B------:R-:W-:-:S13]  /*9e70*/  LOP3.LUT P0, RZ, R4, 0xff, RZ, 0xc0, !PT ;  /* 0x000000ff04ff7812 */ /* 0x000fda000780c0ff */
[----:B------:R-:W-:Y:S05]  /*9e80*/  @P0 BRA `(.L_x_161) ;  /* 0xfffffff4000c0947 */ /* 0x000fea000383ffff */
[----:B------:R-:W-:Y:S05]  /*9e90*/  BSYNC B0 ;  /* 0x0000000000007941 */ /* 0x000fea0003800000 */
.L_x_150:
[----:B------:R-:W-:-:S03]  /*9ea0*/  UMOV UR7, 0xffffffff ;  /* 0xffffffff00077882 */ /* 0x000fc60000000000 */
[----:B------:R-:W-:Y:S05]  /*9eb0*/  BRA.DIV UR7, `(.L_x_162) ;  /* 0x0000000207f07947 */ /* 0x000fea000b800000 */
[----:B------:R-:W-:-:S13]  /*9ec0*/  ELECT P6, URZ, PT ;  /* 0x00000000003f782f */ /* 0x000fda00038c0000 */
.L_x_175:
[----:B------:R-:W-:Y:S04]  /*9ed0*/  BSSY B0, `(.L_x_163) ;  /* 0x0000022000007945 */ /* 0x000fe80003800000 */
[----:B------:R-:W-:Y:S05]  /*9ee0*/  @!P6 BRA `(.L_x_164) ;  /* 0x000000000080e947 */ /* 0x000fea0003800000 */
[----:B------:R-:W-:-:S04]  /*9ef0*/  LOP3.LUT R18, R18, 0x2, RZ, 0xfc, !PT ;  /* 0x0000000212127812 */ /* 0x000fc800078efcff */
[----:B------:R-:W-:-:S13]  /*9f00*/  ISETP.NE.AND P0, PT, R18, 0x3, PT ;  /* 0x000000031200780c */ /* 0x000fda0003f05270 */
[----:B------:R-:W-:Y:S05]  /*9f10*/  @!P0 BRA `(.L_x_165) ;  /* 0x0000000000048947 */ /* 0x000fea0003800000 */
[----:B------:R-:W-:Y:S01]  /*9f20*/  BPT.TRAP 0x1 ;  /* 0x000000040000795c */ /* 0x000fe20000300000 */
.L_x_165:
[----:B------:R-:W0:Y:S01]  /*9f30*/  S2R R5, SR_CgaCtaId ;  /* 0x0000000000057919 */ /* 0x000e220000008800 */
[----:B------:R-:W-:Y:S02]  /*9f40*/  MOV R0, 0x400 ;  /* 0x0000040000007802 */ /* 0x000fe40000000f00 */
[----:B------:R-:W-:Y:S02]  /*9f50*/  SHF.L.U32 R2, R3, 0x1f, RZ ;  /* 0x0000001f03027819 */ /* 0x000fe400000006ff */
[----:B0-----:R-:W-:-:S05]  /*9f60*/  LEA R5, R5, R0, 0x18 ;  /* 0x0000000005057211 */ /* 0x001fca00078ec0ff */
[----:B------:R-:W-:-:S04]  /*9f70*/  VIADD R5, R5, 0x18 ;  /* 0x0000001805057836 */ /* 0x000fc80000000000 */
[C---:B------:R-:W-:Y:S02]  /*9f80*/  IMAD R7, R8.reuse, 0x8, R5 ;  /* 0x0000000808077824 */ /* 0x040fe400078e0205 */
[----:B------:R-:W-:Y:S02]  /*9f90*/  VIADD R8, R8, 0x1 ;  /* 0x0000000108087836 */ /* 0x000fe40000000000 */
[----:B------:R-:W0:Y:S03]  /*9fa0*/  SYNCS.PHASECHK.TRANS64.TRYWAIT P0, [R7+URZ], R2 ;  /* 0x00000002070075a7 */ /* 0x000e26000800017f */
[----:B------:R-:W-:-:S04]  /*9fb0*/  ISETP.NE.AND P1, PT, R8, 0x3, PT ;  /* 0x000000030800780c */ /* 0x000fc80003f25270 */
[----:B------:R-:W-:Y:S02]  /*9fc0*/  SEL R0, RZ, 0x1, P1 ;  /* 0x00000001ff007807 */ /* 0x000fe40000800000 */
[----:B------:R-:W-:Y:S02]  /*9fd0*/  SEL R8, R8, RZ, P1 ;  /* 0x000000ff08087207 */ /* 0x000fe40000800000 */
[----:B------:R-:W-:-:S03]  /*9fe0*/  LOP3.LUT R9, R3, R0, RZ, 0x3c, !PT ;  /* 0x0000000003097212 */ /* 0x000fc600078e3cff */
[----:B------:R-:W-:Y:S01]  /*9ff0*/  IMAD R4, R8, 0x8, R5 ;  /* 0x0000000808047824 */ /* 0x000fe200078e0205 */
[----:B------:R-:W-:Y:S01]  /*a000*/  SHF.L.U32 R3, R9, 0x1f, RZ ;  /* 0x0000001f09037819 */ /* 0x000fe200000006ff */
[----:B0-----:R-:W-:Y:S06]  /*a010*/  @!P0 BRA `(.L_x_166) ;  /* 0x0000000000b88947 */ /* 0x001fec0003800000 */
.L_x_176:
[----:B------:R-:W1:Y:S01]  /*a020*/  SYNCS.PHASECHK.TRANS64.TRYWAIT P0, [R4+URZ], R3 ;  /* 0x00000003040075a7 */ /* 0x000e62000800017f */
[----:B------:R-:W-:-:S05]  /*a030*/  VIADD R0, R8, 0x1 ;  /* 0x0000000108007836 */ /* 0x000fca0000000000 */
[----:B------:R-:W-:-:S04]  /*a040*/  ISETP.NE.AND P1, PT, R0, 0x3, PT ;  /* 0x000000030000780c */ /* 0x000fc80003f25270 */
[----:B0-----:R-:W-:Y:S02]  /*a050*/  SEL R2, RZ, 0x1, P1 ;  /* 0x00000001ff027807 */ /* 0x001fe40000800000 */
[----:B------:R-:W-:Y:S02]  /*a060*/  SEL R0, R0, RZ, P1 ;  /* 0x000000ff00007207 */ /* 0x000fe40000800000 */
[----:B------:R-:W-:Y:S01]  /*a070*/  LOP3.LUT R2, R9, R2, RZ, 0x3c, !PT ;  /* 0x0000000209027212 */ /* 0x000fe200078e3cff */
[----:B-1----:R-:W-:Y:S06]  /*a080*/  @!P0 BRA `(.L_x_167) ;  /* 0x0000000000b08947 */ /* 0x002fec0003800000 */
.L_x_177:
[----:B------:R-:W-:Y:S01]  /*a090*/  IMAD R5, R0, 0x8, R5 ;  /* 0x0000000800057824 */ /* 0x000fe200078e0205 */
[----:B------:R-:W-:-:S07]  /*a0a0*/  SHF.L.U32 R0, R2, 0x1f, RZ ;  /* 0x0000001f02007819 */ /* 0x000fce00000006ff */
.L_x_168:
[----:B-1----:R1:W2:Y:S02]  /*a0b0*/  SYNCS.PHASECHK.TRANS64.TRYWAIT P0, [R5+URZ], R0 ;  /* 0x00000000050075a7 */ /* 0x0022a4000800017f */
[----:B--2---:R-:W-:Y:S05]  /*a0c0*/  @!P0 NANOSLEEP.SYNCS 0x989680 ;  /* 0x009896800000895d */ /* 0x004fea0003900000 */
[----:B------:R-:W2:Y:S02]  /*a0d0*/  @!P0 SYNCS.PHASECHK.TRANS64 P0, [R5+URZ], R0 ;  /* 0x00000000050085a7 */ /* 0x000ea4000800007f */
[----:B--2---:R-:W-:Y:S05]  /*a0e0*/  @!P0 BRA `(.L_x_168) ;  /* 0xfffffffc00f08947 */ /* 0x004fea000383ffff */
.L_x_164:
[----:B------:R-:W-:Y:S05]  /*a0f0*/  BSYNC B0 ;  /* 0x0000000000007941 */ /* 0x000fea0003800000 */
.L_x_163:
[----:B------:R-:W-:Y:S05]  /*a100*/  EXIT ;  /* 0x000000000000794d */ /* 0x000fea0003800000 */
.L_x_21:
[----:B-1----:R1:W2:Y:S02]  /*a110*/  SYNCS.PHASECHK.TRANS64.TRYWAIT P1, [R3+URZ], R0 ;  /* 0x00000000030075a7 */ /* 0x0022a4000802017f */
[----:B--2---:R-:W-:Y:S05]  /*a120*/  @!P1 NANOSLEEP.SYNCS 0x989680 ;  /* 0x009896800000995d */ /* 0x004fea0003900000 */
[----:B------:R-:W2:Y:S02]  /*a130*/  @!P1 SYNCS.PHASECHK.TRANS64 P1, [R3+URZ], R0 ;  /* 0x00000000030095a7 */ /* 0x000ea4000802007f */
[----:B--2---:R-:W-:Y:S05]  /*a140*/  @!P1 BRA `(.L_x_21) ;  /* 0xfffffffc00f09947 */ /* 0x004fea000383ffff */
[----:B------:R-:W-:Y:S05]  /*a150*/  BRA `(.L_x_20) ;  /* 0xffffff7400847947 */ /* 0x000fea000383ffff */
.L_x_26:
[----:B-1----:R1:W2:Y:S02]  /*a160*/  SYNCS.PHASECHK.TRANS64.TRYWAIT P1, [R5+URZ], R4 ;  /* 0x00000004050075a7 */ /* 0x0022a4000802017f */
[----:B--2---:R-:W-:Y:S05]  /*a170*/  @!P1 NANOSLEEP.SYNCS 0x989680 ;  /* 0x009896800000995d */ /* 0x004fea0003900000 */
[----:B------:R-:W2:Y:S02]  /*a180*/  @!P1 SYNCS.PHASECHK.TRANS64 P1, [R5+URZ], R4 ;  /* 0x00000004050095a7 */ /* 0x000ea4000802007f */
[----:B--2---:R-:W-:Y:S05]  /*a190*/  @!P1 BRA `(.L_x_26) ;  /* 0xfffffffc00f09947 */ /* 0x004fea000383ffff */
[----:B------:R-:W-:Y:S05]  /*a1a0*/  BRA `(.L_x_25) ;  /* 0xffffff9000107947 */ /* 0x000fea000383ffff */
.L_x_151:
[----:B------:R-:W-:Y:S01]  /*a1b0*/  BSSY B1, `(.L_x_169) ;  /* 0x0000006000017945 */ /* 0x000fe20003800000 */
[----:B------:R-:W-:-:S07]  /*a1c0*/  IMAD.MOV.U32 R15, RZ, RZ, -0x1 ;  /* 0xffffffffff0f7424 */ /* 0x000fce00078e00ff */
[----:B------:R-:W-:Y:S05]  /*a1d0*/  WARPSYNC.COLLECTIVE R15, `(.L_x_170) ;  /* 0x000000000f0c7348 */ /* 0x000fea0003c00000 */
[----:B------:R-:W-:Y:S02]  /*a1e0*/  ELECT P6, UR62, PT ;  /* 0x00000000003e782f */ /* 0x000fe400038c0000 */
[----:B------:R-:W-:Y:S01]  /*a1f0*/  MOV R14, UR62 ;  /* 0x0000003e000e7c02 */ /* 0x000fe20008000f00 */
[----:B------:R-:W-:Y:S10]  /*a200*/  ENDCOLLECTIVE ;  /* 0x000000000000791b */ /* 0x000ff40003800000 */
.L_x_170:
[----:B------:R-:W-:Y:S05]  /*a210*/  BSYNC B1 ;  /* 0x0000000000017941 */ /* 0x000fea0003800000 */
.L_x_169:
[----:B------:R-:W-:Y:S05]  /*a220*/  BRA `(.L_x_171) ;  /* 0xfffffff000307947 */ /* 0x000fea000383ffff */
.L_x_154:
[----:B0-----:R0:W1:Y:S02]  /*a230*/  SYNCS.PHASECHK.TRANS64.TRYWAIT P0, [R21+URZ+0x18], R6 ;  /* 0x00001806150075a7 */ /* 0x001064000800017f */
[----:B-1----:R-:W-:Y:S05]  /*a240*/  @!P0 NANOSLEEP.SYNCS 0x989680 ;  /* 0x009896800000895d */ /* 0x002fea0003900000 */
[----:B------:R-:W1:Y:S02]  /*a250*/  @!P0 SYNCS.PHASECHK.TRANS64 P0, [R21+URZ+0x18], R6 ;  /* 0x00001806150085a7 */ /* 0x000e64000800007f */
[----:B-1----:R-:W-:Y:S05]  /*a260*/  @!P0 BRA `(.L_x_154) ;  /* 0xfffffffc00f08947 */ /* 0x002fea000383ffff */
[----:B------:R-:W-:Y:S05]  /*a270*/  BRA `(.L_x_172) ;  /* 0xfffffff0006c7947 */ /* 0x000fea000383ffff */
.L_x_162:
[----:B------:R-:W-:Y:S01]  /*a280*/  BSSY B0, `(.L_x_173) ;  /* 0x0000006000007945 */ /* 0x000fe20003800000 */
[----:B------:R-:W-:-:S07]  /*a290*/  IMAD.MOV.U32 R15, RZ, RZ, -0x1 ;  /* 0xffffffffff0f7424 */ /* 0x000fce00078e00ff */
[----:B------:R-:W-:Y:S05]  /*a2a0*/  WARPSYNC.COLLECTIVE R15, `(.L_x_174) ;  /* 0x000000000f0c7348 */ /* 0x000fea0003c00000 */
[----:B------:R-:W-:Y:S02]  /*a2b0*/  ELECT P6, UR62, PT ;  /* 0x00000000003e782f */ /* 0x000fe400038c0000 */
[----:B------:R-:W-:Y:S01]  /*a2c0*/  MOV R14, UR62 ;  /* 0x0000003e000e7c02 */ /* 0x000fe20008000f00 */
[----:B------:R-:W-:Y:S10]  /*a2d0*/  ENDCOLLECTIVE ;  /* 0x000000000000791b */ /* 0x000ff40003800000 */
.L_x_174:
[----:B------:R-:W-:Y:S05]  /*a2e0*/  BSYNC B0 ;  /* 0x0000000000007941 */ /* 0x000fea0003800000 */
.L_x_173:
[----:B------:R-:W-:Y:S05]  /*a2f0*/  BRA `(.L_x_175) ;  /* 0xfffffff800f47947 */ /* 0x000fea000383ffff */
.L_x_166:
[----:B0-----:R0:W1:Y:S02]  /*a300*/  SYNCS.PHASECHK.TRANS64.TRYWAIT P0, [R7+URZ], R2 ;  /* 0x00000002070075a7 */ /* 0x001064000800017f */
[----:B-1----:R-:W-:Y:S05]  /*a310*/  @!P0 NANOSLEEP.SYNCS 0x989680 ;  /* 0x009896800000895d */ /* 0x002fea0003900000 */
[----:B------:R-:W1:Y:S02]  /*a320*/  @!P0 SYNCS.PHASECHK.TRANS64 P0, [R7+URZ], R2 ;  /* 0x00000002070085a7 */ /* 0x000e64000800007f */
[----:B-1----:R-:W-:Y:S05]  /*a330*/  @!P0 BRA `(.L_x_166) ;  /* 0xfffffffc00f08947 */ /* 0x002fea000383ffff */
[----:B------:R-:W-:Y:S05]  /*a340*/  BRA `(.L_x_176) ;  /* 0xfffffffc00347947 */ /* 0x000fea000383ffff */
.L_x_167:
[----:B0-----:R0:W1:Y:S02]  /*a350*/  SYNCS.PHASECHK.TRANS64.TRYWAIT P0, [R4+URZ], R3 ;  /* 0x00000003040075a7 */ /* 0x001064000800017f */
[----:B-1----:R-:W-:Y:S05]  /*a360*/  @!P0 NANOSLEEP.SYNCS 0x989680 ;  /* 0x009896800000895d */ /* 0x002fea0003900000 */
[----:B------:R-:W1:Y:S02]  /*a370*/  @!P0 SYNCS.PHASECHK.TRANS64 P0, [R4+URZ], R3 ;  /* 0x00000003040085a7 */ /* 0x000e64000800007f */
[----:B-1----:R-:W-:Y:S05]  /*a380*/  @!P0 BRA `(.L_x_167) ;  /* 0xfffffffc00f08947 */ /* 0x002fea000383ffff */
[----:B------:R-:W-:Y:S05]  /*a390*/  BRA `(.L_x_177) ;  /* 0xfffffffc003c7947 */ /* 0x000fea000383ffff */
.L_x_178:
[----:B------:R-:W-:-:S00]  /*a3a0*/  BRA `(.L_x_178) ;  /* 0xfffffffc00fc7947 */ /* 0x000fc0000383ffff */
[----:B------:R-:W-:-:S00]  /*a3b0*/  NOP ;  /* 0x0000000000007918 */ /* 0x000fc00000000000 */
        /* <DEDUP_REMOVED lines=12> */
.L_x_179:


//--------------------- .nv.global.init           --------------------------
	.section	.nv.global.init,"aw",@progbits
.nv.global.init:
	.type		$str$22,@object
	.size		$str$22,($str$23 - $str$22)
$str$22:
        /*0000*/ 	.byte	0x6b, 0x5f, 0x74, 0x69, 0x6c, 0x65, 0x5f, 0x63, 0x6f, 0x75, 0x6e, 0x74, 0x20, 0x3e, 0x3d, 0x20
        /*0010*/ 	.byte	0x31, 0x00
	.type		$str$23,@object
	.size		$str$23,(__unnamed_1 - $str$23)
$str$23:
        /*0012*/ 	.byte	0x2f, 0x74, 0x6d, 0x70, 0x2f, 0x63, 0x75, 0x74, 0x6c, 0x61, 0x73, 0x73, 0x5f, 0x73, 0x77, 0x65
        /*0022*/ 	.byte	0x65, 0x70, 0x5f, 0x73, 0x72, 0x63, 0x2f, 0x69, 0x6e, 0x63, 0x6c, 0x75, 0x64, 0x65, 0x2f, 0x63
        /*0032*/ 	.byte	0x75, 0x74, 0x6c, 0x61, 0x73, 0x73, 0x2f, 0x67, 0x65, 0x6d, 0x6d, 0x2f, 0x63, 0x6f, 0x6c, 0x6c
        /*0042*/ 	.byte	0x65, 0x63, 0x74, 0x69, 0x76, 0x65, 0x2f, 0x73, 0x6d, 0x39, 0x30, 0x5f, 0x6d, 0x6d, 0x61, 0x5f
        /*0052*/ 	.byte	0x74, 0x6d, 0x61, 0x5f, 0x67, 0x6d, 0x6d, 0x61, 0x5f, 0x73, 0x73, 0x5f, 0x77, 0x61, 0x72, 0x70
        /*0062*/ 	.byte	0x73, 0x70, 0x65, 0x63, 0x69, 0x61, 0x6c, 0x69, 0x7a, 0x65, 0x64, 0x2e, 0x68, 0x70, 0x70, 0x00
	.type		__unnamed_1,@object
	.size		__unnamed_1,(.L_0 - __unnamed_1)
__unnamed_1:
        /*0072*/ 	.byte	0x76, 0x6f, 0x69, 0x64, 0x20, 0x63, 0x75, 0x74, 0x6c, 0x61, 0x73, 0x73, 0x3a, 0x3a, 0x67, 0x65
        /* <DEDUP_REMOVED lines=180> */
        /*0bc2*/ 	.byte	0x74, 0x65, 0x3a, 0x3a, 0x69, 0x64, 0x65, 0x6e, 0x74, 0x69, 0x74, 0x79, 0x5d, 0x00
.L_0:


//--------------------- .nv.shared._ZN7cutlass13device_kernelINS_4gemm6kernel13GemmUniversalIN4cute5tupleIJiiiiEEENS1_10collective13CollectiveMmaINS1_34MainloopSm90TmaGmmaWarpSpecializedILi3ENS5_IJNS4_1CILi2EEENSA_ILi1EEESC_EEENS1_35KernelTmaWarpSpecializedCooperativeEEENS5_IJNSA_ILi128EEENSA_ILi112EEESG_EEENS_10bfloat16_tENS5_IJlSC_lEEESJ_SK_NS4_8TiledMMAINS4_8MMA_AtomIJNS4_4SM904GMMA27MMA_64x16x16_F32BF16BF16_SSILNSO_5MajorE0ELSQ_0ELNSO_7ScaleInE1ELSR_1EEEEEENS4_6LayoutISD_NS5_IJSC_NSA_ILi0EEESV_EEEEENS5_IJNS4_10UnderscoreESY_SY_EEEEENS4_13SM90_TMA_LOADENS4_14ComposedLayoutINS4_7SwizzleILi3ELi4ELi3EEENS4_18smem_ptr_flag_bitsILi16EEENSU_INS5_IJNSA_ILi8EEENSA_ILi64EEEEEENS5_IJS18_SC_EEEEEEEvNS4_8identityENS4_23SM90_TMA_LOAD_MULTICASTES1C_vS1D_EENS_8epilogue10collective6detail29Sm90TmaWarpSpecializedAdapterINS1H_15DefaultEpilogueISJ_SK_SK_NS1G_6thread17LinearCombinationISJ_Li1EffLNS1L_9ScaleType4KindE0ELNS_15FloatRoundStyleE2ESJ_EENS1_15EpilogueDefaultEEEEEvvEEEEvNT_6ParamsE --------------------------
	.section	.nv.shared._ZN7cutlass13device_kernelINS_4gemm6kernel13GemmUniversalIN4cute5tupleIJiiiiEEENS1_10collective13CollectiveMmaINS1_34MainloopSm90TmaGmmaWarpSpecializedILi3ENS5_IJNS4_1CILi2EEENSA_ILi1EEESC_EEENS1_35KernelTmaWarpSpecializedCooperativeEEENS5_IJNSA_ILi128EEENSA_ILi112EEESG_EEENS_10bfloat16_tENS5_IJlSC_lEEESJ_SK_NS4_8TiledMMAINS4_8MMA_AtomIJNS4_4SM904GMMA27MMA_64x16x16_F32BF16BF16_SSILNSO_5MajorE0ELSQ_0ELNSO_7ScaleInE1ELSR_1EEEEEENS4_6LayoutISD_NS5_IJSC_NSA_ILi0EEESV_EEEEENS5_IJNS4_10UnderscoreESY_SY_EEEEENS4_13SM90_TMA_LOADENS4_14ComposedLayoutINS4_7SwizzleILi3ELi4ELi3EEENS4_18smem_ptr_flag_bitsILi16EEENSU_INS5_IJNSA_ILi8EEENSA_ILi64EEEEEENS5_IJS18_SC_EEEEEEEvNS4_8identityENS4_23SM90_TMA_LOAD_MULTICASTES1C_vS1D_EENS_8epilogue10collective6detail29Sm90TmaWarpSpecializedAdapterINS1H_15DefaultEpilogueISJ_SK_SK_NS1G_6thread17LinearCombinationISJ_Li1EffLNS1L_9ScaleType4KindE0ELNS_15FloatRoundStyleE2ESJ_EENS1_15EpilogueDefaultEEEEEvvEEEEvNT_6ParamsE,"aw",@nobits
	.sectionflags	@""
	.align	16
	.zero		1024


//--------------------- .nv.shared.reserved.0     --------------------------
	.section	.nv.shared.reserved.0,"aw",@nobits
	.weak		__nv_reservedSMEM_offset_0_alias
	.size		__nv_reservedSMEM_offset_0_alias, 0, 0
	.other		__nv_reservedSMEM_offset_0_alias,@"STO_CUDA_RESERVED_SHARED STV_DEFAULT"
__nv_reservedSMEM_offset_0_alias:
	.zero		0


//--------------------- .nv.global                --------------------------
	.section	.nv.global,"aw",@nobits
.nv.global:
	.type		_ZN40_INTERNAL_e5636553_4_k_cu_c077e434_169354cute1_E,@object
	.size		_ZN40_INTERNAL_e5636553_4_k_cu_c077e434_169354cute1_E,(_ZN40_INTERNAL_e5636553_4_k_cu_c077e434_169354cuda3std3__45__cpo6cbeginE - _ZN40_INTERNAL_e5636553_4_k_cu_c077e434_169354cute1_E)
_ZN40_INTERNAL_e5636553_4_k_cu_c077e434_169354cute1_E:
	.zero		1
	.type		_ZN40_INTERNAL_e5636553_4_k_cu_c077e434_169354cuda3std3__45__cpo6cbeginE,@object
	.size		_ZN40_INTERNAL_e5636553_4_k_cu_c077e434_169354cuda3std3__45__cpo6cbeginE,(_ZN40_INTERNAL_e5636553_4_k_cu_c077e434_169354cuda3std3__48in_placeE - _ZN40_INTERNAL_e5636553_4_k_cu_c077e434_169354cuda3std3__45__cpo6cbeginE)
_ZN40_INTERNAL_e5636553_4_k_cu_c077e434_169354cuda3std3__45__cpo6cbeginE:
	.zero		1
	.type		_ZN40_INTERNAL_e5636553_4_k_cu_c077e434_169354cuda3std3__48in_placeE,@object
	.size		_ZN40_INTERNAL_e5636553_4_k_cu_c077e434_169354cuda3std3__48in_placeE,(_ZN40_INTERNAL_e5636553_4_k_cu_c077e434_169354cuda3std6ranges3__45__cpo9iter_moveE - _ZN40_INTERNAL_e5636553_4_k_cu_c077e434_169354cuda3std3__48in_placeE)
_ZN40_INTERNAL_e5636553_4_k_cu_c077e434_169354cuda3std3__48in_placeE:
	.zero		1
	.type		_ZN40_INTERNAL_e5636553_4_k_cu_c077e434_169354cuda3std6ranges3__45__cpo9iter_moveE,@object
	.size		_ZN40_INTERNAL_e5636553_4_k_cu_c077e434_169354cuda3std6ranges3__45__cpo9iter_moveE,(_ZN40_INTERNAL_e5636553_4_k_cu_c077e434_169354cuda3std3__45__cpo5beginE - _ZN40_INTERNAL_e5636553_4_k_cu_c077e434_169354cuda3std6ranges3__45__cpo9iter_moveE)
_ZN40_INTERNAL_e5636553_4_k_cu_c077e434_169354cuda3std6ranges3__45__cpo9iter_moveE:
	.zero		1
	.type		_ZN40_INTERNAL_e5636553_4_k_cu_c077e434_169354cuda3std3__45__cpo5beginE,@object
	.size		_ZN40_INTERNAL_e5636553_4_k_cu_c077e434_169354cuda3std3__45__cpo5beginE,(_ZN40_INTERNAL_e5636553_4_k_cu_c077e434_169354cuda3std3__442_GLOBAL__N__e5636553_4_k_cu_c077e434_169356ignoreE - _ZN40_INTERNAL_e5636553_4_k_cu_c077e434_169354cuda3std3__45__cpo5beginE)
_ZN40_INTERNAL_e5636553_4_k_cu_c077e434_169354cuda3std3__45__cpo5beginE:
	.zero		1
	.type		_ZN40_INTERNAL_e5636553_4_k_cu_c077e434_169354cuda3std3__442_GLOBAL__N__e5636553_4_k_cu_c077e434_169356ignoreE,@object
	.size		_ZN40_INTERNAL_e5636553_4_k_cu_c077e434_169354cuda3std3__442_GLOBAL__N__e5636553_4_k_cu_c077e434_169356ignoreE,(_ZN40_INTERNAL_e5636553_4_k_cu_c077e434_169354cute7productE - _ZN40_INTERNAL_e5636553_4_k_cu_c077e434_169354cuda3std3__442_GLOBAL__N__e5636553_4_k_cu_c077e434_169356ignoreE)
_ZN40_INTERNAL_e5636553_4_k_cu_c077e434_169354cuda3std3__442_GLOBAL__N__e5636553_4_k_cu_c077e434_169356ignoreE:
	.zero		1
	.type		_ZN40_INTERNAL_e5636553_4_k_cu_c077e434_169354cute7productE,@object
	.size		_ZN40_INTERNAL_e5636553_4_k_cu_c077e434_169354cute7productE,(_ZN40_INTERNAL_e5636553_4_k_cu_c077e434_169354cuda3std3__45__cpo3endE - _ZN40_INTERNAL_e5636553_4_k_cu_c077e434_169354cute7productE)
_ZN40_INTERNAL_e5636553_4_k_cu_c077e434_169354cute7productE:
	.zero		1
	.type		_ZN40_INTERNAL_e5636553_4_k_cu_c077e434_169354cuda3std3__45__cpo3endE,@object
	.size		_ZN40_INTERNAL_e5636553_4_k_cu_c077e434_169354cuda3std3__45__cpo3endE,(_ZN40_INTERNAL_e5636553_4_k_cu_c077e434_169354cuda3std3__419piecewise_constructE - _ZN40_INTERNAL_e5636553_4_k_cu_c077e434_169354cuda3std3__45__cpo3endE)
_ZN40_INTERNAL_e5636553_4_k_cu_c077e434_169354cuda3std3__45__cpo3endE:
	.zero		1
	.type		_ZN40_INTERNAL_e5636553_4_k_cu_c077e434_169354cuda3std3__419piecewise_constructE,@object
	.size		_ZN40_INTERNAL_e5636553_4_k_cu_c077e434_169354cuda3std3__419piecewise_constructE,(_ZN40_INTERNAL_e5636553_4_k_cu_c077e434_169354cuda3std3__45__cpo4cendE - _ZN40_INTERNAL_e5636553_4_k_cu_c077e434_169354cuda3std3__419piecewise_constructE)
_ZN40_INTERNAL_e5636553_4_k_cu_c077e434_169354cuda3std3__419piecewise_constructE:
	.zero		1
	.type		_ZN40_INTERNAL_e5636553_4_k_cu_c077e434_169354cuda3std3__45__cpo4cendE,@object
	.size		_ZN40_INTERNAL_e5636553_4_k_cu_c077e434_169354cuda3std3__45__cpo4cendE,(_ZN40_INTERNAL_e5636553_4_k_cu_c077e434_169354cuda3std6ranges3__45__cpo4swapE - _ZN40_INTERNAL_e5636553_4_k_cu_c077e434_169354cuda3std3__45__cpo4cendE)
_ZN40_INTERNAL_e5636553_4_k_cu_c077e434_169354cuda3std3__45__cpo4cendE:
	.zero		1
	.type		_ZN40_INTERNAL_e5636553_4_k_cu_c077e434_169354cuda3std6ranges3__45__cpo4swapE,@object
	.size		_ZN40_INTERNAL_e5636553_4_k_cu_c077e434_169354cuda3std6ranges3__45__cpo4swapE,(.L_8 - _ZN40_INTERNAL_e5636553_4_k_cu_c077e434_169354cuda3std6ranges3__45__cpo4swapE)
_ZN40_INTERNAL_e5636553_4_k_cu_c077e434_169354cuda3std6ranges3__45__cpo4swapE:
	.zero		1
.L_8:


//--------------------- .nv.constant0._ZN7cutlass13device_kernelINS_4gemm6kernel13GemmUniversalIN4cute5tupleIJiiiiEEENS1_10collective13CollectiveMmaINS1_34MainloopSm90TmaGmmaWarpSpecializedILi3ENS5_IJNS4_1CILi2EEENSA_ILi1EEESC_EEENS1_35KernelTmaWarpSpecializedCooperativeEEENS5_IJNSA_ILi128EEENSA_ILi112EEESG_EEENS_10bfloat16_tENS5_IJlSC_lEEESJ_SK_NS4_8TiledMMAINS4_8MMA_AtomIJNS4_4SM904GMMA27MMA_64x16x16_F32BF16BF16_SSILNSO_5MajorE0ELSQ_0ELNSO_7ScaleInE1ELSR_1EEEEEENS4_6LayoutISD_NS5_IJSC_NSA_ILi0EEESV_EEEEENS5_IJNS4_10UnderscoreESY_SY_EEEEENS4_13SM90_TMA_LOADENS4_14ComposedLayoutINS4_7SwizzleILi3ELi4ELi3EEENS4_18smem_ptr_flag_bitsILi16EEENSU_INS5_IJNSA_ILi8EEENSA_ILi64EEEEEENS5_IJS18_SC_EEEEEEEvNS4_8identityENS4_23SM90_TMA_LOAD_MULTICASTES1C_vS1D_EENS_8epilogue10collective6detail29Sm90TmaWarpSpecializedAdapterINS1H_15DefaultEpilogueISJ_SK_SK_NS1G_6thread17LinearCombinationISJ_Li1EffLNS1L_9ScaleType4KindE0ELNS_15FloatRoundStyleE2ESJ_EENS1_15EpilogueDefaultEEEEEvvEEEEvNT_6ParamsE --------------------------
	.section	.nv.constant0._ZN7cutlass13device_kernelINS_4gemm6kernel13GemmUniversalIN4cute5tupleIJiiiiEEENS1_10collective13CollectiveMmaINS1_34MainloopSm90TmaGmmaWarpSpecializedILi3ENS5_IJNS4_1CILi2EEENSA_ILi1EEESC_EEENS1_35KernelTmaWarpSpecializedCooperativeEEENS5_IJNSA_ILi128EEENSA_ILi112EEESG_EEENS_10bfloat16_tENS5_IJlSC_lEEESJ_SK_NS4_8TiledMMAINS4_8MMA_AtomIJNS4_4SM904GMMA27MMA_64x16x16_F32BF16BF16_SSILNSO_5MajorE0ELSQ_0ELNSO_7ScaleInE1ELSR_1EEEEEENS4_6LayoutISD_NS5_IJSC_NSA_ILi0EEESV_EEEEENS5_IJNS4_10UnderscoreESY_SY_EEEEENS4_13SM90_TMA_LOADENS4_14ComposedLayoutINS4_7SwizzleILi3ELi4ELi3EEENS4_18smem_ptr_flag_bitsILi16EEENSU_INS5_IJNSA_ILi8EEENSA_ILi64EEEEEENS5_IJS18_SC_EEEEEEEvNS4_8identityENS4_23SM90_TMA_LOAD_MULTICASTES1C_vS1D_EENS_8epilogue10collective6detail29Sm90TmaWarpSpecializedAdapterINS1H_15DefaultEpilogueISJ_SK_SK_NS1G_6thread17LinearCombinationISJ_Li1EffLNS1L_9ScaleType4KindE0ELNS_15FloatRoundStyleE2ESJ_EENS1_15EpilogueDefaultEEEEEvvEEEEvNT_6ParamsE,"a",@progbits
	.sectionflags	@""
	.align	4
.nv.constant0._ZN7cutlass13device_kernelINS_4gemm6kernel13GemmUniversalIN4cute5tupleIJiiiiEEENS1_10collective13CollectiveMmaINS1_34MainloopSm90TmaGmmaWarpSpecializedILi3ENS5_IJNS4_1CILi2EEENSA_ILi1EEESC_EEENS1_35KernelTmaWarpSpecializedCooperativeEEENS5_IJNSA_ILi128EEENSA_ILi112EEESG_EEENS_10bfloat16_tENS5_IJlSC_lEEESJ_SK_NS4_8TiledMMAINS4_8MMA_AtomIJNS4_4SM904GMMA27MMA_64x16x16_F32BF16BF16_SSILNSO_5MajorE0ELSQ_0ELNSO_7ScaleInE1ELSR_1EEEEEENS4_6LayoutISD_NS5_IJSC_NSA_ILi0EEESV_EEEEENS5_IJNS4_10UnderscoreESY_SY_EEEEENS4_13SM90_TMA_LOADENS4_14ComposedLayoutINS4_7SwizzleILi3ELi4ELi3EEENS4_18smem_ptr_flag_bitsILi16EEENSU_INS5_IJNSA_ILi8EEENSA_ILi64EEEEEENS5_IJS18_SC_EEEEEEEvNS4_8identityENS4_23SM90_TMA_LOAD_MULTICASTES1C_vS1D_EENS_8epilogue10collective6detail29Sm90TmaWarpSpecializedAdapterINS1H_15DefaultEpilogueISJ_SK_SK_NS1G_6thread17LinearCombinationISJ_Li1EffLNS1L_9ScaleType4KindE0ELNS_15FloatRoundStyleE2ESJ_EENS1_15EpilogueDefaultEEEEEvvEEEEvNT_6ParamsE:
	.zero		1664


//--------------------- SYMBOLS --------------------------

	.type		.nv.reservedSmem.offset0,@object
	.size		.nv.reservedSmem.offset0,0x4
	.type		__assertfail,@function
